//
// Generated by NVIDIA NVVM Compiler
//
// Compiler Build ID: CL-36424714
// Cuda compilation tools, release 13.0, V13.0.88
// Based on NVVM 20.0.0
//

.version 9.0
.target sm_100
.address_size 64

	// .globl	_Z7reduce0PiS_i
.global .align 1 .b8 _ZN34_INTERNAL_7cb01ab0_4_k_cu_932465c34cuda3std3__45__cpo5beginE[1];
.global .align 1 .b8 _ZN34_INTERNAL_7cb01ab0_4_k_cu_932465c34cuda3std3__45__cpo3endE[1];
.global .align 1 .b8 _ZN34_INTERNAL_7cb01ab0_4_k_cu_932465c34cuda3std3__45__cpo6cbeginE[1];
.global .align 1 .b8 _ZN34_INTERNAL_7cb01ab0_4_k_cu_932465c34cuda3std3__45__cpo4cendE[1];
.global .align 1 .b8 _ZN34_INTERNAL_7cb01ab0_4_k_cu_932465c34cuda3std3__45__cpo6rbeginE[1];
.global .align 1 .b8 _ZN34_INTERNAL_7cb01ab0_4_k_cu_932465c34cuda3std3__45__cpo4rendE[1];
.global .align 1 .b8 _ZN34_INTERNAL_7cb01ab0_4_k_cu_932465c34cuda3std3__45__cpo7crbeginE[1];
.global .align 1 .b8 _ZN34_INTERNAL_7cb01ab0_4_k_cu_932465c34cuda3std3__45__cpo5crendE[1];
.global .align 1 .b8 _ZN34_INTERNAL_7cb01ab0_4_k_cu_932465c34cuda3std3__436_GLOBAL__N__7cb01ab0_4_k_cu_932465c36ignoreE[1];
.global .align 1 .b8 _ZN34_INTERNAL_7cb01ab0_4_k_cu_932465c34cuda3std3__419piecewise_constructE[1];
.global .align 1 .b8 _ZN34_INTERNAL_7cb01ab0_4_k_cu_932465c34cuda3std3__48in_placeE[1];
.global .align 1 .b8 _ZN34_INTERNAL_7cb01ab0_4_k_cu_932465c34cuda3std3__420unreachable_sentinelE[1];
.global .align 1 .b8 _ZN34_INTERNAL_7cb01ab0_4_k_cu_932465c34cuda3std3__47nulloptE[1];
.global .align 1 .b8 _ZN34_INTERNAL_7cb01ab0_4_k_cu_932465c34cuda3std3__48unexpectE[1];
.global .align 1 .b8 _ZN34_INTERNAL_7cb01ab0_4_k_cu_932465c34cuda3std6ranges3__45__cpo4swapE[1];
.global .align 1 .b8 _ZN34_INTERNAL_7cb01ab0_4_k_cu_932465c34cuda3std6ranges3__45__cpo9iter_moveE[1];
.global .align 1 .b8 _ZN34_INTERNAL_7cb01ab0_4_k_cu_932465c34cuda3std6ranges3__45__cpo5beginE[1];
.global .align 1 .b8 _ZN34_INTERNAL_7cb01ab0_4_k_cu_932465c34cuda3std6ranges3__45__cpo3endE[1];
.global .align 1 .b8 _ZN34_INTERNAL_7cb01ab0_4_k_cu_932465c34cuda3std6ranges3__45__cpo6cbeginE[1];
.global .align 1 .b8 _ZN34_INTERNAL_7cb01ab0_4_k_cu_932465c34cuda3std6ranges3__45__cpo4cendE[1];
.global .align 1 .b8 _ZN34_INTERNAL_7cb01ab0_4_k_cu_932465c34cuda3std6ranges3__45__cpo7advanceE[1];
.global .align 1 .b8 _ZN34_INTERNAL_7cb01ab0_4_k_cu_932465c34cuda3std6ranges3__45__cpo9iter_swapE[1];
.global .align 1 .b8 _ZN34_INTERNAL_7cb01ab0_4_k_cu_932465c34cuda3std6ranges3__45__cpo4nextE[1];
.global .align 1 .b8 _ZN34_INTERNAL_7cb01ab0_4_k_cu_932465c34cuda3std6ranges3__45__cpo4prevE[1];
.global .align 1 .b8 _ZN34_INTERNAL_7cb01ab0_4_k_cu_932465c34cuda3std6ranges3__45__cpo4dataE[1];
.global .align 1 .b8 _ZN34_INTERNAL_7cb01ab0_4_k_cu_932465c34cuda3std6ranges3__45__cpo5cdataE[1];
.global .align 1 .b8 _ZN34_INTERNAL_7cb01ab0_4_k_cu_932465c34cuda3std6ranges3__45__cpo4sizeE[1];
.global .align 1 .b8 _ZN34_INTERNAL_7cb01ab0_4_k_cu_932465c34cuda3std6ranges3__45__cpo5ssizeE[1];
.global .align 1 .b8 _ZN34_INTERNAL_7cb01ab0_4_k_cu_932465c34cuda3std6ranges3__45__cpo8distanceE[1];
.global .align 1 .b8 _ZN34_INTERNAL_7cb01ab0_4_k_cu_932465c36thrust24THRUST_300001_SM_1000_NS8cuda_cub3parE[1];
.global .align 1 .b8 _ZN34_INTERNAL_7cb01ab0_4_k_cu_932465c36thrust24THRUST_300001_SM_1000_NS8cuda_cub10par_nosyncE[1];
.global .align 1 .b8 _ZN34_INTERNAL_7cb01ab0_4_k_cu_932465c36thrust24THRUST_300001_SM_1000_NS6system6detail10sequential3seqE[1];
.global .align 1 .b8 _ZN34_INTERNAL_7cb01ab0_4_k_cu_932465c36thrust24THRUST_300001_SM_1000_NS12placeholders2_1E[1];
.global .align 1 .b8 _ZN34_INTERNAL_7cb01ab0_4_k_cu_932465c36thrust24THRUST_300001_SM_1000_NS12placeholders2_2E[1];
.global .align 1 .b8 _ZN34_INTERNAL_7cb01ab0_4_k_cu_932465c36thrust24THRUST_300001_SM_1000_NS12placeholders2_3E[1];
.global .align 1 .b8 _ZN34_INTERNAL_7cb01ab0_4_k_cu_932465c36thrust24THRUST_300001_SM_1000_NS12placeholders2_4E[1];
.global .align 1 .b8 _ZN34_INTERNAL_7cb01ab0_4_k_cu_932465c36thrust24THRUST_300001_SM_1000_NS12placeholders2_5E[1];
.global .align 1 .b8 _ZN34_INTERNAL_7cb01ab0_4_k_cu_932465c36thrust24THRUST_300001_SM_1000_NS12placeholders2_6E[1];
.global .align 1 .b8 _ZN34_INTERNAL_7cb01ab0_4_k_cu_932465c36thrust24THRUST_300001_SM_1000_NS12placeholders2_7E[1];
.global .align 1 .b8 _ZN34_INTERNAL_7cb01ab0_4_k_cu_932465c36thrust24THRUST_300001_SM_1000_NS12placeholders2_8E[1];
.global .align 1 .b8 _ZN34_INTERNAL_7cb01ab0_4_k_cu_932465c36thrust24THRUST_300001_SM_1000_NS12placeholders2_9E[1];
.global .align 1 .b8 _ZN34_INTERNAL_7cb01ab0_4_k_cu_932465c36thrust24THRUST_300001_SM_1000_NS12placeholders3_10E[1];
.global .align 1 .b8 _ZN34_INTERNAL_7cb01ab0_4_k_cu_932465c36thrust24THRUST_300001_SM_1000_NS3seqE[1];
.extern .shared .align 16 .b8 s_in[];

.visible .entry _Z7reduce0PiS_i(
	.param .u64 .ptr .align 1 _Z7reduce0PiS_i_param_0,
	.param .u64 .ptr .align 1 _Z7reduce0PiS_i_param_1,
	.param .u32 _Z7reduce0PiS_i_param_2
)
{
	.reg .pred 	%p<5>;
	.reg .b32 	%r<22>;
	.reg .b64 	%rd<7>;

	ld.param.u64 	%rd2, [_Z7reduce0PiS_i_param_0];
	ld.param.u64 	%rd1, [_Z7reduce0PiS_i_param_1];
	cvta.to.global.u64 	%rd3, %rd2;
	mov.u32 	%r1, %tid.x;
	mov.u32 	%r6, %ctaid.x;
	mov.u32 	%r2, %ntid.x;
	mad.lo.s32 	%r7, %r6, %r2, %r1;
	mul.wide.s32 	%rd4, %r7, 4;
	add.s64 	%rd5, %rd3, %rd4;
	ld.global.u32 	%r8, [%rd5];
	shl.b32 	%r9, %r1, 2;
	mov.u32 	%r10, s_in;
	add.s32 	%r3, %r10, %r9;
	st.shared.u32 	[%r3], %r8;
	bar.sync 	0;
	setp.lt.u32 	%p1, %r2, 2;
	@%p1 bra 	$L__BB0_5;
	mov.b32 	%r21, 1;
$L__BB0_2:
	shl.b32 	%r5, %r21, 1;
	add.s32 	%r12, %r5, -1;
	and.b32  	%r13, %r12, %r1;
	setp.ne.s32 	%p2, %r13, 0;
	@%p2 bra 	$L__BB0_4;
	shl.b32 	%r14, %r21, 2;
	add.s32 	%r15, %r3, %r14;
	ld.shared.u32 	%r16, [%r15];
	ld.shared.u32 	%r17, [%r3];
	add.s32 	%r18, %r17, %r16;
	st.shared.u32 	[%r3], %r18;
$L__BB0_4:
	bar.sync 	0;
	setp.lt.u32 	%p3, %r5, %r2;
	mov.u32 	%r21, %r5;
	@%p3 bra 	$L__BB0_2;
$L__BB0_5:
	setp.ne.s32 	%p4, %r1, 0;
	@%p4 bra 	$L__BB0_7;
	ld.shared.u32 	%r19, [s_in];
	cvta.to.global.u64 	%rd6, %rd1;
	atom.global.add.u32 	%r20, [%rd6], %r19;
$L__BB0_7:
	ret;

}
	// .globl	_Z7reduce1PiS_i
.visible .entry _Z7reduce1PiS_i(
	.param .u64 .ptr .align 1 _Z7reduce1PiS_i_param_0,
	.param .u64 .ptr .align 1 _Z7reduce1PiS_i_param_1,
	.param .u32 _Z7reduce1PiS_i_param_2
)
{
	.reg .pred 	%p<5>;
	.reg .b32 	%r<25>;
	.reg .b64 	%rd<7>;

	ld.param.u64 	%rd2, [_Z7reduce1PiS_i_param_0];
	ld.param.u64 	%rd1, [_Z7reduce1PiS_i_param_1];
	cvta.to.global.u64 	%rd3, %rd2;
	mov.u32 	%r1, %tid.x;
	mov.u32 	%r6, %ctaid.x;
	mov.u32 	%r2, %ntid.x;
	mad.lo.s32 	%r7, %r6, %r2, %r1;
	mul.wide.s32 	%rd4, %r7, 4;
	add.s64 	%rd5, %rd3, %rd4;
	ld.global.u32 	%r8, [%rd5];
	shl.b32 	%r9, %r1, 2;
	mov.u32 	%r10, s_in;
	add.s32 	%r11, %r10, %r9;
	st.shared.u32 	[%r11], %r8;
	bar.sync 	0;
	setp.lt.u32 	%p1, %r2, 2;
	@%p1 bra 	$L__BB1_5;
	mov.b32 	%r24, 1;
$L__BB1_2:
	shl.b32 	%r4, %r24, 1;
	mul.lo.s32 	%r5, %r4, %r1;
	setp.ge.u32 	%p2, %r5, %r2;
	@%p2 bra 	$L__BB1_4;
	add.s32 	%r13, %r5, %r24;
	shl.b32 	%r14, %r13, 2;
	add.s32 	%r16, %r10, %r14;
	ld.shared.u32 	%r17, [%r16];
	shl.b32 	%r18, %r5, 2;
	add.s32 	%r19, %r10, %r18;
	ld.shared.u32 	%r20, [%r19];
	add.s32 	%r21, %r20, %r17;
	st.shared.u32 	[%r19], %r21;
$L__BB1_4:
	bar.sync 	0;
	setp.lt.u32 	%p3, %r4, %r2;
	mov.u32 	%r24, %r4;
	@%p3 bra 	$L__BB1_2;
$L__BB1_5:
	setp.ne.s32 	%p4, %r1, 0;
	@%p4 bra 	$L__BB1_7;
	ld.shared.u32 	%r22, [s_in];
	cvta.to.global.u64 	%rd6, %rd1;
	atom.global.add.u32 	%r23, [%rd6], %r22;
$L__BB1_7:
	ret;

}
	// .globl	_Z7reduce2PiS_i
.visible .entry _Z7reduce2PiS_i(
	.param .u64 .ptr .align 1 _Z7reduce2PiS_i_param_0,
	.param .u64 .ptr .align 1 _Z7reduce2PiS_i_param_1,
	.param .u32 _Z7reduce2PiS_i_param_2
)
{
	.reg .pred 	%p<5>;
	.reg .b32 	%r<19>;
	.reg .b64 	%rd<7>;

	ld.param.u64 	%rd2, [_Z7reduce2PiS_i_param_0];
	ld.param.u64 	%rd1, [_Z7reduce2PiS_i_param_1];
	cvta.to.global.u64 	%rd3, %rd2;
	mov.u32 	%r1, %tid.x;
	mov.u32 	%r6, %ctaid.x;
	mov.u32 	%r18, %ntid.x;
	mad.lo.s32 	%r7, %r6, %r18, %r1;
	mul.wide.s32 	%rd4, %r7, 4;
	add.s64 	%rd5, %rd3, %rd4;
	ld.global.u32 	%r8, [%rd5];
	shl.b32 	%r9, %r1, 2;
	mov.u32 	%r10, s_in;
	add.s32 	%r3, %r10, %r9;
	st.shared.u32 	[%r3], %r8;
	bar.sync 	0;
	setp.lt.u32 	%p1, %r18, 2;
	@%p1 bra 	$L__BB2_4;
$L__BB2_1:
	shr.u32 	%r5, %r18, 1;
	setp.ge.u32 	%p2, %r1, %r5;
	@%p2 bra 	$L__BB2_3;
	shl.b32 	%r11, %r5, 2;
	add.s32 	%r12, %r3, %r11;
	ld.shared.u32 	%r13, [%r12];
	ld.shared.u32 	%r14, [%r3];
	add.s32 	%r15, %r14, %r13;
	st.shared.u32 	[%r3], %r15;
$L__BB2_3:
	bar.sync 	0;
	setp.gt.u32 	%p3, %r18, 3;
	mov.u32 	%r18, %r5;
	@%p3 bra 	$L__BB2_1;
$L__BB2_4:
	setp.ne.s32 	%p4, %r1, 0;
	@%p4 bra 	$L__BB2_6;
	ld.shared.u32 	%r16, [s_in];
	cvta.to.global.u64 	%rd6, %rd1;
	atom.global.add.u32 	%r17, [%rd6], %r16;
$L__BB2_6:
	ret;

}
	// .globl	_Z7reduce3PiS_i
.visible .entry _Z7reduce3PiS_i(
	.param .u64 .ptr .align 1 _Z7reduce3PiS_i_param_0,
	.param .u64 .ptr .align 1 _Z7reduce3PiS_i_param_1,
	.param .u32 _Z7reduce3PiS_i_param_2
)
{
	.reg .pred 	%p<5>;
	.reg .b32 	%r<24>;
	.reg .b64 	%rd<9>;

	ld.param.u64 	%rd2, [_Z7reduce3PiS_i_param_0];
	ld.param.u64 	%rd1, [_Z7reduce3PiS_i_param_1];
	cvta.to.global.u64 	%rd3, %rd2;
	mov.u32 	%r1, %tid.x;
	mov.u32 	%r6, %ctaid.x;
	mov.u32 	%r23, %ntid.x;
	mul.lo.s32 	%r7, %r23, %r6;
	shl.b32 	%r8, %r7, 1;
	add.s32 	%r9, %r8, %r1;
	mul.wide.s32 	%rd4, %r9, 4;
	add.s64 	%rd5, %rd3, %rd4;
	ld.global.u32 	%r10, [%rd5];
	add.s32 	%r11, %r9, %r23;
	mul.wide.u32 	%rd6, %r11, 4;
	add.s64 	%rd7, %rd3, %rd6;
	ld.global.u32 	%r12, [%rd7];
	add.s32 	%r13, %r12, %r10;
	shl.b32 	%r14, %r1, 2;
	mov.u32 	%r15, s_in;
	add.s32 	%r3, %r15, %r14;
	st.shared.u32 	[%r3], %r13;
	bar.sync 	0;
	setp.lt.u32 	%p1, %r23, 2;
	@%p1 bra 	$L__BB3_4;
$L__BB3_1:
	shr.u32 	%r5, %r23, 1;
	setp.ge.u32 	%p2, %r1, %r5;
	@%p2 bra 	$L__BB3_3;
	shl.b32 	%r16, %r5, 2;
	add.s32 	%r17, %r3, %r16;
	ld.shared.u32 	%r18, [%r17];
	ld.shared.u32 	%r19, [%r3];
	add.s32 	%r20, %r19, %r18;
	st.shared.u32 	[%r3], %r20;
$L__BB3_3:
	bar.sync 	0;
	setp.gt.u32 	%p3, %r23, 3;
	mov.u32 	%r23, %r5;
	@%p3 bra 	$L__BB3_1;
$L__BB3_4:
	setp.ne.s32 	%p4, %r1, 0;
	@%p4 bra 	$L__BB3_6;
	ld.shared.u32 	%r21, [s_in];
	cvta.to.global.u64 	%rd8, %rd1;
	atom.global.add.u32 	%r22, [%rd8], %r21;
$L__BB3_6:
	ret;

}
	// .globl	_ZN3cub18CUB_300001_SM_10006detail11EmptyKernelIvEEvv
.visible .entry _ZN3cub18CUB_300001_SM_10006detail11EmptyKernelIvEEvv()
{


	ret;

}


// ===== COMPILED SASS (sm_100) =====

	.target	sm_100

	.elftype	@"ET_EXEC"


//--------------------- .note.nv.tkinfo           --------------------------
	.section	.note.nv.tkinfo,"",@"SHT_NOTE"
	.sectionflags	@"SHF_NOTE_NV_TKINFO"
	.tkinfo
        /*0018*/ 	.word	0x00000002
        /*0030*/ 	.string	""
        /*0030*/ 	.string	"ptxas"
        /*0030*/ 	.string	"Cuda compilation tools, release 13.0, V13.0.88"
        /*0030*/ 	.string	"Build cuda_13.0.r13.0/compiler.36424714_0"
        /*0030*/ 	.string	"-arch sm_100 -m 64 "



//--------------------- .note.nv.cuinfo           --------------------------
	.section	.note.nv.cuinfo,"",@"SHT_NOTE"
	.sectionflags	@"SHF_NOTE_NV_CUINFO"
        /*0018*/ 	.short	0x0002
        /*001a*/ 	.short	0x0064
        /*001c*/ 	.short	0x0082
	.zero		2


//--------------------- .nv.info                  --------------------------
	.section	.nv.info,"",@"SHT_CUDA_INFO"
	.align	4


	//----- nvinfo : EIATTR_REGCOUNT
	.align		4
        /*0000*/ 	.byte	0x04, 0x2f
        /*0002*/ 	.short	(.L_44 - .L_43)
	.align		4
.L_43:
        /*0004*/ 	.word	index@(_Z7reduce0PiS_i)
        /*0008*/ 	.word	0x0000000c


	//----- nvinfo : EIATTR_FRAME_SIZE
	.align		4
.L_44:
        /*000c*/ 	.byte	0x04, 0x11
        /*000e*/ 	.short	(.L_46 - .L_45)
	.align		4
.L_45:
        /*0010*/ 	.word	index@(_Z7reduce0PiS_i)
        /*0014*/ 	.word	0x00000000


	//----- nvinfo : EIATTR_REGCOUNT
	.align		4
.L_46:
        /*0018*/ 	.byte	0x04, 0x2f
        /*001a*/ 	.short	(.L_48 - .L_47)
	.align		4
.L_47:
        /*001c*/ 	.word	index@(_Z7reduce1PiS_i)
        /*0020*/ 	.word	0x0000000a


	//----- nvinfo : EIATTR_FRAME_SIZE
	.align		4
.L_48:
        /*0024*/ 	.byte	0x04, 0x11
        /*0026*/ 	.short	(.L_50 - .L_49)
	.align		4
.L_49:
        /*0028*/ 	.word	index@(_Z7reduce1PiS_i)
        /*002c*/ 	.word	0x00000000


	//----- nvinfo : EIATTR_REGCOUNT
	.align		4
.L_50:
        /*0030*/ 	.byte	0x04, 0x2f
        /*0032*/ 	.short	(.L_52 - .L_51)
	.align		4
.L_51:
        /*0034*/ 	.word	index@(_Z7reduce2PiS_i)
        /*0038*/ 	.word	0x0000000a


	//----- nvinfo : EIATTR_FRAME_SIZE
	.align		4
.L_52:
        /*003c*/ 	.byte	0x04, 0x11
        /*003e*/ 	.short	(.L_54 - .L_53)
	.align		4
.L_53:
        /*0040*/ 	.word	index@(_Z7reduce2PiS_i)
        /*0044*/ 	.word	0x00000000


	//----- nvinfo : EIATTR_REGCOUNT
	.align		4
.L_54:
        /*0048*/ 	.byte	0x04, 0x2f
        /*004a*/ 	.short	(.L_56 - .L_55)
	.align		4
.L_55:
        /*004c*/ 	.word	index@(_Z7reduce3PiS_i)
        /*0050*/ 	.word	0x0000000c


	//----- nvinfo : EIATTR_FRAME_SIZE
	.align		4
.L_56:
        /*0054*/ 	.byte	0x04, 0x11
        /*0056*/ 	.short	(.L_58 - .L_57)
	.align		4
.L_57:
        /*0058*/ 	.word	index@(_Z7reduce3PiS_i)
        /*005c*/ 	.word	0x00000000


	//----- nvinfo : EIATTR_REGCOUNT
	.align		4
.L_58:
        /*0060*/ 	.byte	0x04, 0x2f
        /*0062*/ 	.short	(.L_60 - .L_59)
	.align		4
.L_59:
        /*0064*/ 	.word	index@(_ZN3cub18CUB_300001_SM_10006detail11EmptyKernelIvEEvv)
        /*0068*/ 	.word	0x00000004


	//----- nvinfo : EIATTR_FRAME_SIZE
	.align		4
.L_60:
        /*006c*/ 	.byte	0x04, 0x11
        /*006e*/ 	.short	(.L_62 - .L_61)
	.align		4
.L_61:
        /*0070*/ 	.word	index@(_ZN3cub18CUB_300001_SM_10006detail11EmptyKernelIvEEvv)
        /*0074*/ 	.word	0x00000000


	//----- nvinfo : EIATTR_MIN_STACK_SIZE
	.align		4
.L_62:
        /*0078*/ 	.byte	0x04, 0x12
        /*007a*/ 	.short	(.L_64 - .L_63)
	.align		4
.L_63:
        /*007c*/ 	.word	index@(_ZN3cub18CUB_300001_SM_10006detail11EmptyKernelIvEEvv)
        /*0080*/ 	.word	0x00000000


	//----- nvinfo : EIATTR_MIN_STACK_SIZE
	.align		4
.L_64:
        /*0084*/ 	.byte	0x04, 0x12
        /*0086*/ 	.short	(.L_66 - .L_65)
	.align		4
.L_65:
        /*0088*/ 	.word	index@(_Z7reduce3PiS_i)
        /*008c*/ 	.word	0x00000000


	//----- nvinfo : EIATTR_MIN_STACK_SIZE
	.align		4
.L_66:
        /*0090*/ 	.byte	0x04, 0x12
        /*0092*/ 	.short	(.L_68 - .L_67)
	.align		4
.L_67:
        /*0094*/ 	.word	index@(_Z7reduce2PiS_i)
        /*0098*/ 	.word	0x00000000


	//----- nvinfo : EIATTR_MIN_STACK_SIZE
	.align		4
.L_68:
        /*009c*/ 	.byte	0x04, 0x12
        /*009e*/ 	.short	(.L_70 - .L_69)
	.align		4
.L_69:
        /*00a0*/ 	.word	index@(_Z7reduce1PiS_i)
        /*00a4*/ 	.word	0x00000000


	//----- nvinfo : EIATTR_MIN_STACK_SIZE
	.align		4
.L_70:
        /*00a8*/ 	.byte	0x04, 0x12
        /*00aa*/ 	.short	(.L_72 - .L_71)
	.align		4
.L_71:
        /*00ac*/ 	.word	index@(_Z7reduce0PiS_i)
        /*00b0*/ 	.word	0x00000000
.L_72:


//--------------------- .nv.compat                --------------------------
	.section	.nv.compat,"",@"SHT_CUDA_COMPAT_INFO"
	.align	4
        /*0000*/ 	.byte	0x02, 0x09, 0x00, 0x00, 0x02, 0x02, 0x01, 0x00, 0x02, 0x05, 0x05, 0x00, 0x03, 0x07, 0x01, 0x01
        /*0010*/ 	.byte	0x02, 0x03, 0x00, 0x00, 0x02, 0x06, 0x01, 0x00, 0x04, 0x0b, 0x08, 0x00, 0x09, 0x00, 0x00, 0x00
        /*0020*/ 	.byte	0x00, 0x00, 0x00, 0x00


//--------------------- .nv.info._ZN3cub18CUB_300001_SM_10006detail11EmptyKernelIvEEvv --------------------------
	.section	.nv.info._ZN3cub18CUB_300001_SM_10006detail11EmptyKernelIvEEvv,"",@"SHT_CUDA_INFO"
	.sectionflags	@""
	.align	4


	//----- nvinfo : EIATTR_CUDA_API_VERSION
	.align		4
        /*0000*/ 	.byte	0x04, 0x37
        /*0002*/ 	.short	(.L_74 - .L_73)
.L_73:
        /*0004*/ 	.word	0x00000082


	//----- nvinfo : EIATTR_SPARSE_MMA_MASK
	.align		4
.L_74:
        /*0008*/ 	.byte	0x03, 0x50
        /*000a*/ 	.short	0x0000


	//----- nvinfo : EIATTR_MAXREG_COUNT
	.align		4
        /*000c*/ 	.byte	0x03, 0x1b
        /*000e*/ 	.short	0x00ff


	//----- nvinfo : EIATTR_MERCURY_ISA_VERSION
	.align		4
        /*0010*/ 	.byte	0x03, 0x5f
        /*0012*/ 	.short	0x0101


	//----- nvinfo : EIATTR_VRC_CTA_INIT_COUNT
	.align		4
        /*0014*/ 	.byte	0x02, 0x4a
	.zero		1
	.zero		1


	//----- nvinfo : EIATTR_EXIT_INSTR_OFFSETS
	.align		4
        /*0018*/ 	.byte	0x04, 0x1c
        /*001a*/ 	.short	(.L_76 - .L_75)


	//   ....[0]....
.L_75:
        /*001c*/ 	.word	0x00000010


	//----- nvinfo : EIATTR_SW_WAR
	.align		4
.L_76:
        /*0020*/ 	.byte	0x04, 0x36
        /*0022*/ 	.short	(.L_78 - .L_77)
.L_77:
        /*0024*/ 	.word	0x00000008
.L_78:


//--------------------- .nv.info._Z7reduce3PiS_i  --------------------------
	.section	.nv.info._Z7reduce3PiS_i,"",@"SHT_CUDA_INFO"
	.sectionflags	@""
	.align	4


	//----- nvinfo : EIATTR_CUDA_API_VERSION
	.align		4
        /*0000*/ 	.byte	0x04, 0x37
        /*0002*/ 	.short	(.L_80 - .L_79)
.L_79:
        /*0004*/ 	.word	0x00000082


	//----- nvinfo : EIATTR_KPARAM_INFO
	.align		4
.L_80:
        /*0008*/ 	.byte	0x04, 0x17
        /*000a*/ 	.short	(.L_82 - .L_81)
.L_81:
        /*000c*/ 	.word	0x00000000
        /*0010*/ 	.short	0x0002
        /*0012*/ 	.short	0x0010
        /*0014*/ 	.byte	0x00, 0xf0, 0x11, 0x00


	//----- nvinfo : EIATTR_KPARAM_INFO
	.align		4
.L_82:
        /*0018*/ 	.byte	0x04, 0x17
        /*001a*/ 	.short	(.L_84 - .L_83)
.L_83:
        /*001c*/ 	.word	0x00000000
        /*0020*/ 	.short	0x0001
        /*0022*/ 	.short	0x0008
        /*0024*/ 	.byte	0x00, 0xf5, 0x21, 0x00


	//----- nvinfo : EIATTR_KPARAM_INFO
	.align		4
.L_84:
        /*0028*/ 	.byte	0x04, 0x17
        /*002a*/ 	.short	(.L_86 - .L_85)
.L_85:
        /*002c*/ 	.word	0x00000000
        /*0030*/ 	.short	0x0000
        /*0032*/ 	.short	0x0000
        /*0034*/ 	.byte	0x00, 0xf5, 0x21, 0x00


	//----- nvinfo : EIATTR_SPARSE_MMA_MASK
	.align		4
.L_86:
        /*0038*/ 	.byte	0x03, 0x50
        /*003a*/ 	.short	0x0000


	//----- nvinfo : EIATTR_MAXREG_COUNT
	.align		4
        /*003c*/ 	.byte	0x03, 0x1b
        /*003e*/ 	.short	0x00ff


	//----- nvinfo : EIATTR_NUM_BARRIERS
	.align		4
        /*0040*/ 	.byte	0x02, 0x4c
        /*0042*/ 	.byte	0x01
	.zero		1


	//----- nvinfo : EIATTR_MERCURY_ISA_VERSION
	.align		4
        /*0044*/ 	.byte	0x03, 0x5f
        /*0046*/ 	.short	0x0101


	//----- nvinfo : EIATTR_VRC_CTA_INIT_COUNT
	.align		4
        /*0048*/ 	.byte	0x02, 0x4a
	.zero		1
	.zero		1


	//----- nvinfo : EIATTR_EXIT_INSTR_OFFSETS
	.align		4
        /*004c*/ 	.byte	0x04, 0x1c
        /*004e*/ 	.short	(.L_88 - .L_87)


	//   ....[0]....
.L_87:
        /*0050*/ 	.word	0x00000230


	//   ....[1]....
        /*0054*/ 	.word	0x000002a0


	//----- nvinfo : EIATTR_CBANK_PARAM_SIZE
	.align		4
.L_88:
        /*0058*/ 	.byte	0x03, 0x19
        /*005a*/ 	.short	0x0014


	//----- nvinfo : EIATTR_PARAM_CBANK
	.align		4
        /*005c*/ 	.byte	0x04, 0x0a
        /*005e*/ 	.short	(.L_90 - .L_89)
	.align		4
.L_89:
        /*0060*/ 	.word	index@(.nv.constant0._Z7reduce3PiS_i)
        /*0064*/ 	.short	0x0380
        /*0066*/ 	.short	0x0014


	//----- nvinfo : EIATTR_SW_WAR
	.align		4
.L_90:
        /*0068*/ 	.byte	0x04, 0x36
        /*006a*/ 	.short	(.L_92 - .L_91)
.L_91:
        /*006c*/ 	.word	0x00000008
.L_92:


//--------------------- .nv.info._Z7reduce2PiS_i  --------------------------
	.section	.nv.info._Z7reduce2PiS_i,"",@"SHT_CUDA_INFO"
	.sectionflags	@""
	.align	4


	//----- nvinfo : EIATTR_CUDA_API_VERSION
	.align		4
        /*0000*/ 	.byte	0x04, 0x37
        /*0002*/ 	.short	(.L_94 - .L_93)
.L_93:
        /*0004*/ 	.word	0x00000082


	//----- nvinfo : EIATTR_KPARAM_INFO
	.align		4
.L_94:
        /*0008*/ 	.byte	0x04, 0x17
        /*000a*/ 	.short	(.L_96 - .L_95)
.L_95:
        /*000c*/ 	.word	0x00000000
        /*0010*/ 	.short	0x0002
        /*0012*/ 	.short	0x0010
        /*0014*/ 	.byte	0x00, 0xf0, 0x11, 0x00


	//----- nvinfo : EIATTR_KPARAM_INFO
	.align		4
.L_96:
        /*0018*/ 	.byte	0x04, 0x17
        /*001a*/ 	.short	(.L_98 - .L_97)
.L_97:
        /*001c*/ 	.word	0x00000000
        /*0020*/ 	.short	0x0001
        /*0022*/ 	.short	0x0008
        /*0024*/ 	.byte	0x00, 0xf5, 0x21, 0x00


	//----- nvinfo : EIATTR_KPARAM_INFO
	.align		4
.L_98:
        /*0028*/ 	.byte	0x04, 0x17
        /*002a*/ 	.short	(.L_100 - .L_99)
.L_99:
        /*002c*/ 	.word	0x00000000
        /*0030*/ 	.short	0x0000
        /*0032*/ 	.short	0x0000
        /*0034*/ 	.byte	0x00, 0xf5, 0x21, 0x00


	//----- nvinfo : EIATTR_SPARSE_MMA_MASK
	.align		4
.L_100:
        /*0038*/ 	.byte	0x03, 0x50
        /*003a*/ 	.short	0x0000


	//----- nvinfo : EIATTR_MAXREG_COUNT
	.align		4
        /*003c*/ 	.byte	0x03, 0x1b
        /*003e*/ 	.short	0x00ff


	//----- nvinfo : EIATTR_NUM_BARRIERS
	.align		4
        /*0040*/ 	.byte	0x02, 0x4c
        /*0042*/ 	.byte	0x01
	.zero		1


	//----- nvinfo : EIATTR_MERCURY_ISA_VERSION
	.align		4
        /*0044*/ 	.byte	0x03, 0x5f
        /*0046*/ 	.short	0x0101


	//----- nvinfo : EIATTR_VRC_CTA_INIT_COUNT
	.align		4
        /*0048*/ 	.byte	0x02, 0x4a
	.zero		1
	.zero		1


	//----- nvinfo : EIATTR_EXIT_INSTR_OFFSETS
	.align		4
        /*004c*/ 	.byte	0x04, 0x1c
        /*004e*/ 	.short	(.L_102 - .L_101)


	//   ....[0]....
.L_101:
        /*0050*/ 	.word	0x000001d0


	//   ....[1]....
        /*0054*/ 	.word	0x00000240


	//----- nvinfo : EIATTR_CBANK_PARAM_SIZE
	.align		4
.L_102:
        /*0058*/ 	.byte	0x03, 0x19
        /*005a*/ 	.short	0x0014


	//----- nvinfo : EIATTR_PARAM_CBANK
	.align		4
        /*005c*/ 	.byte	0x04, 0x0a
        /*005e*/ 	.short	(.L_104 - .L_103)
	.align		4
.L_103:
        /*0060*/ 	.word	index@(.nv.constant0._Z7reduce2PiS_i)
        /*0064*/ 	.short	0x0380
        /*0066*/ 	.short	0x0014


	//----- nvinfo : EIATTR_SW_WAR
	.align		4
.L_104:
        /*0068*/ 	.byte	0x04, 0x36
        /*006a*/ 	.short	(.L_106 - .L_105)
.L_105:
        /*006c*/ 	.word	0x00000008
.L_106:


//--------------------- .nv.info._Z7reduce1PiS_i  --------------------------
	.section	.nv.info._Z7reduce1PiS_i,"",@"SHT_CUDA_INFO"
	.sectionflags	@""
	.align	4


	//----- nvinfo : EIATTR_CUDA_API_VERSION
	.align		4
        /*0000*/ 	.byte	0x04, 0x37
        /*0002*/ 	.short	(.L_108 - .L_107)
.L_107:
        /*0004*/ 	.word	0x00000082


	//----- nvinfo : EIATTR_KPARAM_INFO
	.align		4
.L_108:
        /*0008*/ 	.byte	0x04, 0x17
        /*000a*/ 	.short	(.L_110 - .L_109)
.L_109:
        /*000c*/ 	.word	0x00000000
        /*0010*/ 	.short	0x0002
        /*0012*/ 	.short	0x0010
        /*0014*/ 	.byte	0x00, 0xf0, 0x11, 0x00


	//----- nvinfo : EIATTR_KPARAM_INFO
	.align		4
.L_110:
        /*0018*/ 	.byte	0x04, 0x17
        /*001a*/ 	.short	(.L_112 - .L_111)
.L_111:
        /*001c*/ 	.word	0x00000000
        /*0020*/ 	.short	0x0001
        /*0022*/ 	.short	0x0008
        /*0024*/ 	.byte	0x00, 0xf5, 0x21, 0x00


	//----- nvinfo : EIATTR_KPARAM_INFO
	.align		4
.L_112:
        /*0028*/ 	.byte	0x04, 0x17
        /*002a*/ 	.short	(.L_114 - .L_113)
.L_113:
        /*002c*/ 	.word	0x00000000
        /*0030*/ 	.short	0x0000
        /*0032*/ 	.short	0x0000
        /*0034*/ 	.byte	0x00, 0xf5, 0x21, 0x00


	//----- nvinfo : EIATTR_SPARSE_MMA_MASK
	.align		4
.L_114:
        /*0038*/ 	.byte	0x03, 0x50
        /*003a*/ 	.short	0x0000


	//----- nvinfo : EIATTR_MAXREG_COUNT
	.align		4
        /*003c*/ 	.byte	0x03, 0x1b
        /*003e*/ 	.short	0x00ff


	//----- nvinfo : EIATTR_NUM_BARRIERS
	.align		4
        /*0040*/ 	.byte	0x02, 0x4c
        /*0042*/ 	.byte	0x01
	.zero		1


	//----- nvinfo : EIATTR_MERCURY_ISA_VERSION
	.align		4
        /*0044*/ 	.byte	0x03, 0x5f
        /*0046*/ 	.short	0x0101


	//----- nvinfo : EIATTR_VRC_CTA_INIT_COUNT
	.align		4
        /*0048*/ 	.byte	0x02, 0x4a
	.zero		1
	.zero		1


	//----- nvinfo : EIATTR_EXIT_INSTR_OFFSETS
	.align		4
        /*004c*/ 	.byte	0x04, 0x1c
        /*004e*/ 	.short	(.L_116 - .L_115)


	//   ....[0]....
.L_115:
        /*0050*/ 	.word	0x00000210


	//   ....[1]....
        /*0054*/ 	.word	0x00000280


	//----- nvinfo : EIATTR_CBANK_PARAM_SIZE
	.align		4
.L_116:
        /*0058*/ 	.byte	0x03, 0x19
        /*005a*/ 	.short	0x0014


	//----- nvinfo : EIATTR_PARAM_CBANK
	.align		4
        /*005c*/ 	.byte	0x04, 0x0a
        /*005e*/ 	.short	(.L_118 - .L_117)
	.align		4
.L_117:
        /*0060*/ 	.word	index@(.nv.constant0._Z7reduce1PiS_i)
        /*0064*/ 	.short	0x0380
        /*0066*/ 	.short	0x0014


	//----- nvinfo : EIATTR_SW_WAR
	.align		4
.L_118:
        /*0068*/ 	.byte	0x04, 0x36
        /*006a*/ 	.short	(.L_120 - .L_119)
.L_119:
        /*006c*/ 	.word	0x00000008
.L_120:


//--------------------- .nv.info._Z7reduce0PiS_i  --------------------------
	.section	.nv.info._Z7reduce0PiS_i,"",@"SHT_CUDA_INFO"
	.sectionflags	@""
	.align	4


	//----- nvinfo : EIATTR_CUDA_API_VERSION
	.align		4
        /*0000*/ 	.byte	0x04, 0x37
        /*0002*/ 	.short	(.L_122 - .L_121)
.L_121:
        /*0004*/ 	.word	0x00000082


	//----- nvinfo : EIATTR_KPARAM_INFO
	.align		4
.L_122:
        /*0008*/ 	.byte	0x04, 0x17
        /*000a*/ 	.short	(.L_124 - .L_123)
.L_123:
        /*000c*/ 	.word	0x00000000
        /*0010*/ 	.short	0x0002
        /*0012*/ 	.short	0x0010
        /*0014*/ 	.byte	0x00, 0xf0, 0x11, 0x00


	//----- nvinfo : EIATTR_KPARAM_INFO
	.align		4
.L_124:
        /*0018*/ 	.byte	0x04, 0x17
        /*001a*/ 	.short	(.L_126 - .L_125)
.L_125:
        /*001c*/ 	.word	0x00000000
        /*0020*/ 	.short	0x0001
        /*0022*/ 	.short	0x0008
        /*0024*/ 	.byte	0x00, 0xf5, 0x21, 0x00


	//----- nvinfo : EIATTR_KPARAM_INFO
	.align		4
.L_126:
        /*0028*/ 	.byte	0x04, 0x17
        /*002a*/ 	.short	(.L_128 - .L_127)
.L_127:
        /*002c*/ 	.word	0x00000000
        /*0030*/ 	.short	0x0000
        /*0032*/ 	.short	0x0000
        /*0034*/ 	.byte	0x00, 0xf5, 0x21, 0x00


	//----- nvinfo : EIATTR_SPARSE_MMA_MASK
	.align		4
.L_128:
        /*0038*/ 	.byte	0x03, 0x50
        /*003a*/ 	.short	0x0000


	//----- nvinfo : EIATTR_MAXREG_COUNT
	.align		4
        /*003c*/ 	.byte	0x03, 0x1b
        /*003e*/ 	.short	0x00ff


	//----- nvinfo : EIATTR_NUM_BARRIERS
	.align		4
        /*0040*/ 	.byte	0x02, 0x4c
        /*0042*/ 	.byte	0x01
	.zero		1


	//----- nvinfo : EIATTR_MERCURY_ISA_VERSION
	.align		4
        /*0044*/ 	.byte	0x03, 0x5f
        /*0046*/ 	.short	0x0101


	//----- nvinfo : EIATTR_VRC_CTA_INIT_COUNT
	.align		4
        /*0048*/ 	.byte	0x02, 0x4a
	.zero		1
	.zero		1


	//----- nvinfo : EIATTR_EXIT_INSTR_OFFSETS
	.align		4
        /*004c*/ 	.byte	0x04, 0x1c
        /*004e*/ 	.short	(.L_130 - .L_129)


	//   ....[0]....
.L_129:
        /*0050*/ 	.word	0x000001f0


	//   ....[1]....
        /*0054*/ 	.word	0x00000260


	//----- nvinfo : EIATTR_CBANK_PARAM_SIZE
	.align		4
.L_130:
        /*0058*/ 	.byte	0x03, 0x19
        /*005a*/ 	.short	0x0014


	//----- nvinfo : EIATTR_PARAM_CBANK
	.align		4
        /*005c*/ 	.byte	0x04, 0x0a
        /*005e*/ 	.short	(.L_132 - .L_131)
	.align		4
.L_131:
        /*0060*/ 	.word	index@(.nv.constant0._Z7reduce0PiS_i)
        /*0064*/ 	.short	0x0380
        /*0066*/ 	.short	0x0014


	//----- nvinfo : EIATTR_SW_WAR
	.align		4
.L_132:
        /*0068*/ 	.byte	0x04, 0x36
        /*006a*/ 	.short	(.L_134 - .L_133)
.L_133:
        /*006c*/ 	.word	0x00000008
.L_134:


//--------------------- .nv.callgraph             --------------------------
	.section	.nv.callgraph,"",@"SHT_CUDA_CALLGRAPH"
	.align	4
	.sectionentsize	8
	.align		4
        /*0000*/ 	.word	0x00000000
	.align		4
        /*0004*/ 	.word	0xffffffff
	.align		4
        /*0008*/ 	.word	0x00000000
	.align		4
        /*000c*/ 	.word	0xfffffffe
	.align		4
        /*0010*/ 	.word	0x00000000
	.align		4
        /*0014*/ 	.word	0xfffffffd
	.align		4
        /*0018*/ 	.word	0x00000000
	.align		4
        /*001c*/ 	.word	0xfffffffc


//--------------------- .nv.constant4             --------------------------
	.section	.nv.constant4,"a",@progbits
	.align	8
	.align		8
.nv.constant4:
        /*0000*/ 	.dword	_ZN34_INTERNAL_7cb01ab0_4_k_cu_932465c34cuda3std3__45__cpo5beginE
	.align		8
        /*0008*/ 	.dword	_ZN34_INTERNAL_7cb01ab0_4_k_cu_932465c34cuda3std3__45__cpo3endE
	.align		8
        /*0010*/ 	.dword	_ZN34_INTERNAL_7cb01ab0_4_k_cu_932465c34cuda3std3__45__cpo6cbeginE
	.align		8
        /*0018*/ 	.dword	_ZN34_INTERNAL_7cb01ab0_4_k_cu_932465c34cuda3std3__45__cpo4cendE
	.align		8
        /*0020*/ 	.dword	_ZN34_INTERNAL_7cb01ab0_4_k_cu_932465c34cuda3std3__45__cpo6rbeginE
	.align		8
        /*0028*/ 	.dword	_ZN34_INTERNAL_7cb01ab0_4_k_cu_932465c34cuda3std3__45__cpo4rendE
	.align		8
        /*0030*/ 	.dword	_ZN34_INTERNAL_7cb01ab0_4_k_cu_932465c34cuda3std3__45__cpo7crbeginE
	.align		8
        /*0038*/ 	.dword	_ZN34_INTERNAL_7cb01ab0_4_k_cu_932465c34cuda3std3__45__cpo5crendE
	.align		8
        /*0040*/ 	.dword	_ZN34_INTERNAL_7cb01ab0_4_k_cu_932465c34cuda3std3__436_GLOBAL__N__7cb01ab0_4_k_cu_932465c36ignoreE
	.align		8
        /*0048*/ 	.dword	_ZN34_INTERNAL_7cb01ab0_4_k_cu_932465c34cuda3std3__419piecewise_constructE
	.align		8
        /*0050*/ 	.dword	_ZN34_INTERNAL_7cb01ab0_4_k_cu_932465c34cuda3std3__48in_placeE
	.align		8
        /*0058*/ 	.dword	_ZN34_INTERNAL_7cb01ab0_4_k_cu_932465c34cuda3std3__420unreachable_sentinelE
	.align		8
        /*0060*/ 	.dword	_ZN34_INTERNAL_7cb01ab0_4_k_cu_932465c34cuda3std3__47nulloptE
	.align		8
        /*0068*/ 	.dword	_ZN34_INTERNAL_7cb01ab0_4_k_cu_932465c34cuda3std3__48unexpectE
	.align		8
        /*0070*/ 	.dword	_ZN34_INTERNAL_7cb01ab0_4_k_cu_932465c34cuda3std6ranges3__45__cpo4swapE
	.align		8
        /*0078*/ 	.dword	_ZN34_INTERNAL_7cb01ab0_4_k_cu_932465c34cuda3std6ranges3__45__cpo9iter_moveE
	.align		8
        /*0080*/ 	.dword	_ZN34_INTERNAL_7cb01ab0_4_k_cu_932465c34cuda3std6ranges3__45__cpo5beginE
	.align		8
        /*0088*/ 	.dword	_ZN34_INTERNAL_7cb01ab0_4_k_cu_932465c34cuda3std6ranges3__45__cpo3endE
	.align		8
        /*0090*/ 	.dword	_ZN34_INTERNAL_7cb01ab0_4_k_cu_932465c34cuda3std6ranges3__45__cpo6cbeginE
	.align		8
        /*0098*/ 	.dword	_ZN34_INTERNAL_7cb01ab0_4_k_cu_932465c34cuda3std6ranges3__45__cpo4cendE
	.align		8
        /*00a0*/ 	.dword	_ZN34_INTERNAL_7cb01ab0_4_k_cu_932465c34cuda3std6ranges3__45__cpo7advanceE
	.align		8
        /*00a8*/ 	.dword	_ZN34_INTERNAL_7cb01ab0_4_k_cu_932465c34cuda3std6ranges3__45__cpo9iter_swapE
	.align		8
        /*00b0*/ 	.dword	_ZN34_INTERNAL_7cb01ab0_4_k_cu_932465c34cuda3std6ranges3__45__cpo4nextE
	.align		8
        /*00b8*/ 	.dword	_ZN34_INTERNAL_7cb01ab0_4_k_cu_932465c34cuda3std6ranges3__45__cpo4prevE
	.align		8
        /*00c0*/ 	.dword	_ZN34_INTERNAL_7cb01ab0_4_k_cu_932465c34cuda3std6ranges3__45__cpo4dataE
	.align		8
        /*00c8*/ 	.dword	_ZN34_INTERNAL_7cb01ab0_4_k_cu_932465c34cuda3std6ranges3__45__cpo5cdataE
	.align		8
        /*00d0*/ 	.dword	_ZN34_INTERNAL_7cb01ab0_4_k_cu_932465c34cuda3std6ranges3__45__cpo4sizeE
	.align		8
        /*00d8*/ 	.dword	_ZN34_INTERNAL_7cb01ab0_4_k_cu_932465c34cuda3std6ranges3__45__cpo5ssizeE
	.align		8
        /*00e0*/ 	.dword	_ZN34_INTERNAL_7cb01ab0_4_k_cu_932465c34cuda3std6ranges3__45__cpo8distanceE
	.align		8
        /*00e8*/ 	.dword	_ZN34_INTERNAL_7cb01ab0_4_k_cu_932465c36thrust24THRUST_300001_SM_1000_NS8cuda_cub3parE
	.align		8
        /*00f0*/ 	.dword	_ZN34_INTERNAL_7cb01ab0_4_k_cu_932465c36thrust24THRUST_300001_SM_1000_NS8cuda_cub10par_nosyncE
	.align		8
        /*00f8*/ 	.dword	_ZN34_INTERNAL_7cb01ab0_4_k_cu_932465c36thrust24THRUST_300001_SM_1000_NS6system6detail10sequential3seqE
	.align		8
        /*0100*/ 	.dword	_ZN34_INTERNAL_7cb01ab0_4_k_cu_932465c36thrust24THRUST_300001_SM_1000_NS12placeholders2_1E
	.align		8
        /*0108*/ 	.dword	_ZN34_INTERNAL_7cb01ab0_4_k_cu_932465c36thrust24THRUST_300001_SM_1000_NS12placeholders2_2E
	.align		8
        /*0110*/ 	.dword	_ZN34_INTERNAL_7cb01ab0_4_k_cu_932465c36thrust24THRUST_300001_SM_1000_NS12placeholders2_3E
	.align		8
        /*0118*/ 	.dword	_ZN34_INTERNAL_7cb01ab0_4_k_cu_932465c36thrust24THRUST_300001_SM_1000_NS12placeholders2_4E
	.align		8
        /*0120*/ 	.dword	_ZN34_INTERNAL_7cb01ab0_4_k_cu_932465c36thrust24THRUST_300001_SM_1000_NS12placeholders2_5E
	.align		8
        /*0128*/ 	.dword	_ZN34_INTERNAL_7cb01ab0_4_k_cu_932465c36thrust24THRUST_300001_SM_1000_NS12placeholders2_6E
	.align		8
        /*0130*/ 	.dword	_ZN34_INTERNAL_7cb01ab0_4_k_cu_932465c36thrust24THRUST_300001_SM_1000_NS12placeholders2_7E
	.align		8
        /*0138*/ 	.dword	_ZN34_INTERNAL_7cb01ab0_4_k_cu_932465c36thrust24THRUST_300001_SM_1000_NS12placeholders2_8E
	.align		8
        /*0140*/ 	.dword	_ZN34_INTERNAL_7cb01ab0_4_k_cu_932465c36thrust24THRUST_300001_SM_1000_NS12placeholders2_9E
	.align		8
        /*0148*/ 	.dword	_ZN34_INTERNAL_7cb01ab0_4_k_cu_932465c36thrust24THRUST_300001_SM_1000_NS12placeholders3_10E
	.align		8
        /*0150*/ 	.dword	_ZN34_INTERNAL_7cb01ab0_4_k_cu_932465c36thrust24THRUST_300001_SM_1000_NS3seqE


//--------------------- .text._ZN3cub18CUB_300001_SM_10006detail11EmptyKernelIvEEvv --------------------------
	.section	.text._ZN3cub18CUB_300001_SM_10006detail11EmptyKernelIvEEvv,"ax",@progbits
	.align	128
        .global         _ZN3cub18CUB_300001_SM_10006detail11EmptyKernelIvEEvv
        .type           _ZN3cub18CUB_300001_SM_10006detail11EmptyKernelIvEEvv,@function
        .size           _ZN3cub18CUB_300001_SM_10006detail11EmptyKernelIvEEvv,(.L_x_13 - _ZN3cub18CUB_300001_SM_10006detail11EmptyKernelIvEEvv)
        .other          _ZN3cub18CUB_300001_SM_10006detail11EmptyKernelIvEEvv,@"STO_CUDA_ENTRY STV_DEFAULT"
_ZN3cub18CUB_300001_SM_10006detail11EmptyKernelIvEEvv:
.text._ZN3cub18CUB_300001_SM_10006detail11EmptyKernelIvEEvv:
[----:B------:R-:W-:Y:S01]  /*0000*/  LDC R1, c[0x0][0x37c] ;  /* 0x0000df00ff017b82 */ /* 0x000fe20000000800 */
[----:B------:R-:W-:Y:S05]  /*0010*/  EXIT ;  /* 0x000000000000794d */ /* 0x000fea0003800000 */
.L_x_0:
[----:B------:R-:W-:-:S00]  /*0020*/  BRA `(.L_x_0) ;  /* 0xfffffffc00fc7947 */ /* 0x000fc0000383ffff */
[----:B------:R-:W-:-:S00]  /*0030*/  NOP ;  /* 0x0000000000007918 */ /* 0x000fc00000000000 */
        /* <DEDUP_REMOVED lines=12> */
.L_x_13:


//--------------------- .text._Z7reduce3PiS_i     --------------------------
	.section	.text._Z7reduce3PiS_i,"ax",@progbits
	.align	128
        .global         _Z7reduce3PiS_i
        .type           _Z7reduce3PiS_i,@function
        .size           _Z7reduce3PiS_i,(.L_x_14 - _Z7reduce3PiS_i)
        .other          _Z7reduce3PiS_i,@"STO_CUDA_ENTRY STV_DEFAULT"
_Z7reduce3PiS_i:
.text._Z7reduce3PiS_i:
[----:B------:R-:W-:Y:S01]  /*0000*/  LDC R1, c[0x0][0x37c] ;  /* 0x0000df00ff017b82 */ /* 0x000fe20000000800 */
[----:B------:R-:W0:Y:S07]  /*0010*/  S2R R9, SR_TID.X ;  /* 0x0000000000097919 */ /* 0x000e2e0000002100 */
[----:B------:R-:W1:Y:S01]  /*0020*/  S2UR UR4, SR_CTAID.X ;  /* 0x00000000000479c3 */ /* 0x000e620000002500 */
[----:B------:R-:W2:Y:S07]  /*0030*/  LDCU.64 UR6, c[0x0][0x358] ;  /* 0x00006b00ff0677ac */ /* 0x000eae0008000a00 */
[----:B------:R-:W1:Y:S08]  /*0040*/  LDC R6, c[0x0][0x360] ;  /* 0x0000d800ff067b82 */ /* 0x000e700000000800 */
[----:B------:R-:W3:Y:S01]  /*0050*/  LDC.64 R4, c[0x0][0x380] ;  /* 0x0000e000ff047b82 */ /* 0x000ee20000000a00 */
[----:B-1----:R-:W-:-:S04]  /*0060*/  IMAD R0, R6, UR4, RZ ;  /* 0x0000000406007c24 */ /* 0x002fc8000f8e02ff */
[----:B0-----:R-:W-:-:S04]  /*0070*/  IMAD R3, R0, 0x2, R9 ;  /* 0x0000000200037824 */ /* 0x001fc800078e0209 */
[C---:B------:R-:W-:Y:S02]  /*0080*/  IMAD.IADD R7, R3.reuse, 0x1, R6 ;  /* 0x0000000103077824 */ /* 0x040fe400078e0206 */
[----:B---3--:R-:W-:-:S04]  /*0090*/  IMAD.WIDE R2, R3, 0x4, R4 ;  /* 0x0000000403027825 */ /* 0x008fc800078e0204 */
[----:B------:R-:W-:Y:S02]  /*00a0*/  IMAD.WIDE.U32 R4, R7, 0x4, R4 ;  /* 0x0000000407047825 */ /* 0x000fe400078e0004 */
[----:B--2---:R-:W2:Y:S04]  /*00b0*/  LDG.E R2, desc[UR6][R2.64] ;  /* 0x0000000602027981 */ /* 0x004ea8000c1e1900 */
[----:B------:R-:W2:Y:S01]  /*00c0*/  LDG.E R5, desc[UR6][R4.64] ;  /* 0x0000000604057981 */ /* 0x000ea2000c1e1900 */
[----:B------:R-:W0:Y:S01]  /*00d0*/  S2UR UR5, SR_CgaCtaId ;  /* 0x00000000000579c3 */ /* 0x000e220000008800 */
[----:B------:R-:W-:Y:S01]  /*00e0*/  UMOV UR4, 0x400 ;  /* 0x0000040000047882 */ /* 0x000fe20000000000 */
[----:B------:R-:W-:Y:S02]  /*00f0*/  ISETP.GE.U32.AND P1, PT, R6, 0x2, PT ;  /* 0x000000020600780c */ /* 0x000fe40003f26070 */
[----:B------:R-:W-:Y:S01]  /*0100*/  ISETP.NE.AND P0, PT, R9, RZ, PT ;  /* 0x000000ff0900720c */ /* 0x000fe20003f05270 */
[----:B0-----:R-:W-:-:S06]  /*0110*/  ULEA UR4, UR5, UR4, 0x18 ;  /* 0x0000000405047291 */ /* 0x001fcc000f8ec0ff */
[----:B------:R-:W-:Y:S02]  /*0120*/  LEA R7, R9, UR4, 0x2 ;  /* 0x0000000409077c11 */ /* 0x000fe4000f8e10ff */
[----:B--2---:R-:W-:-:S05]  /*0130*/  IADD3 R0, PT, PT, R2, R5, RZ ;  /* 0x0000000502007210 */ /* 0x004fca0007ffe0ff */
[----:B------:R0:W-:Y:S01]  /*0140*/  STS [R7], R0 ;  /* 0x0000000007007388 */ /* 0x0001e20000000800 */
[----:B------:R-:W-:Y:S06]  /*0150*/  BAR.SYNC.DEFER_BLOCKING 0x0 ;  /* 0x0000000000007b1d */ /* 0x000fec0000010000 */
[----:B------:R-:W-:Y:S05]  /*0160*/  @!P1 BRA `(.L_x_1) ;  /* 0x0000000000309947 */ /* 0x000fea0003800000 */
[----:B0-----:R-:W-:-:S07]  /*0170*/  IMAD.MOV.U32 R0, RZ, RZ, R6 ;  /* 0x000000ffff007224 */ /* 0x001fce00078e0006 */
.L_x_2:
[----:B------:R-:W-:-:S04]  /*0180*/  SHF.R.U32.HI R6, RZ, 0x1, R0 ;  /* 0x00000001ff067819 */ /* 0x000fc80000011600 */
[----:B------:R-:W-:-:S13]  /*0190*/  ISETP.GE.U32.AND P1, PT, R9, R6, PT ;  /* 0x000000060900720c */ /* 0x000fda0003f26070 */
[----:B------:R-:W-:Y:S01]  /*01a0*/  @!P1 LEA R2, R6, R7, 0x2 ;  /* 0x0000000706029211 */ /* 0x000fe200078e10ff */
[----:B------:R-:W-:Y:S05]  /*01b0*/  @!P1 LDS R3, [R7] ;  /* 0x0000000007039984 */ /* 0x000fea0000000800 */
[----:B------:R-:W0:Y:S02]  /*01c0*/  @!P1 LDS R2, [R2] ;  /* 0x0000000002029984 */ /* 0x000e240000000800 */
[----:B0-----:R-:W-:-:S05]  /*01d0*/  @!P1 IMAD.IADD R4, R2, 0x1, R3 ;  /* 0x0000000102049824 */ /* 0x001fca00078e0203 */
[----:B------:R1:W-:Y:S01]  /*01e0*/  @!P1 STS [R7], R4 ;  /* 0x0000000407009388 */ /* 0x0003e20000000800 */
[----:B------:R-:W-:Y:S01]  /*01f0*/  BAR.SYNC.DEFER_BLOCKING 0x0 ;  /* 0x0000000000007b1d */ /* 0x000fe20000010000 */
[----:B------:R-:W-:Y:S02]  /*0200*/  ISETP.GT.U32.AND P1, PT, R0, 0x3, PT ;  /* 0x000000030000780c */ /* 0x000fe40003f24070 */
[----:B------:R-:W-:-:S11]  /*0210*/  MOV R0, R6 ;  /* 0x0000000600007202 */ /* 0x000fd60000000f00 */
[----:B-1----:R-:W-:Y:S05]  /*0220*/  @P1 BRA `(.L_x_2) ;  /* 0xfffffffc00d41947 */ /* 0x002fea000383ffff */
.L_x_1:
[----:B------:R-:W-:Y:S05]  /*0230*/  @P0 EXIT ;  /* 0x000000000000094d */ /* 0x000fea0003800000 */
[----:B------:R-:W1:Y:S01]  /*0240*/  S2UR UR5, SR_CgaCtaId ;  /* 0x00000000000579c3 */ /* 0x000e620000008800 */
[----:B------:R-:W-:-:S07]  /*0250*/  UMOV UR4, 0x400 ;  /* 0x0000040000047882 */ /* 0x000fce0000000000 */
[----:B------:R-:W2:Y:S01]  /*0260*/  LDC.64 R2, c[0x0][0x388] ;  /* 0x0000e200ff027b82 */ /* 0x000ea20000000a00 */
[----:B-1----:R-:W-:-:S09]  /*0270*/  ULEA UR4, UR5, UR4, 0x18 ;  /* 0x0000000405047291 */ /* 0x002fd2000f8ec0ff */
[----:B------:R-:W2:Y:S04]  /*0280*/  LDS R5, [UR4] ;  /* 0x00000004ff057984 */ /* 0x000ea80008000800 */
[----:B--2---:R-:W-:Y:S01]  /*0290*/  REDG.E.ADD.STRONG.GPU desc[UR6][R2.64], R5 ;  /* 0x000000050200798e */ /* 0x004fe2000c12e106 */
[----:B------:R-:W-:Y:S05]  /*02a0*/  EXIT ;  /* 0x000000000000794d */ /* 0x000fea0003800000 */
.L_x_3:
        /* <DEDUP_REMOVED lines=13> */
.L_x_14:


//--------------------- .text._Z7reduce2PiS_i     --------------------------
	.section	.text._Z7reduce2PiS_i,"ax",@progbits
	.align	128
        .global         _Z7reduce2PiS_i
        .type           _Z7reduce2PiS_i,@function
        .size           _Z7reduce2PiS_i,(.L_x_15 - _Z7reduce2PiS_i)
        .other          _Z7reduce2PiS_i,@"STO_CUDA_ENTRY STV_DEFAULT"
_Z7reduce2PiS_i:
.text._Z7reduce2PiS_i:
[----:B------:R-:W-:Y:S01]  /*0000*/  LDC R1, c[0x0][0x37c] ;  /* 0x0000df00ff017b82 */ /* 0x000fe20000000800 */
[----:B------:R-:W0:Y:S07]  /*0010*/  S2R R6, SR_TID.X ;  /* 0x0000000000067919 */ /* 0x000e2e0000002100 */
[----:B------:R-:W0:Y:S01]  /*0020*/  S2UR UR4, SR_CTAID.X ;  /* 0x00000000000479c3 */ /* 0x000e220000002500 */
[----:B------:R-:W1:Y:S07]  /*0030*/  LDCU.64 UR6, c[0x0][0x358] ;  /* 0x00006b00ff0677ac */ /* 0x000e6e0008000a00 */
[----:B------:R-:W0:Y:S08]  /*0040*/  LDC R0, c[0x0][0x360] ;  /* 0x0000d800ff007b82 */ /* 0x000e300000000800 */
[----:B------:R-:W2:Y:S01]  /*0050*/  LDC.64 R2, c[0x0][0x380] ;  /* 0x0000e000ff027b82 */ /* 0x000ea20000000a00 */
[----:B0-----:R-:W-:-:S04]  /*0060*/  IMAD R5, R0, UR4, R6 ;  /* 0x0000000400057c24 */ /* 0x001fc8000f8e0206 */
[----:B--2---:R-:W-:-:S06]  /*0070*/  IMAD.WIDE R2, R5, 0x4, R2 ;  /* 0x0000000405027825 */ /* 0x004fcc00078e0202 */
[----:B-1----:R-:W2:Y:S01]  /*0080*/  LDG.E R2, desc[UR6][R2.64] ;  /* 0x0000000602027981 */ /* 0x002ea2000c1e1900 */
[----:B------:R-:W0:Y:S01]  /*0090*/  S2UR UR5, SR_CgaCtaId ;  /* 0x00000000000579c3 */ /* 0x000e220000008800 */
[----:B------:R-:W-:Y:S01]  /*00a0*/  UMOV UR4, 0x400 ;  /* 0x0000040000047882 */ /* 0x000fe20000000000 */
[----:B------:R-:W-:Y:S02]  /*00b0*/  ISETP.GE.U32.AND P1, PT, R0, 0x2, PT ;  /* 0x000000020000780c */ /* 0x000fe40003f26070 */
[----:B------:R-:W-:Y:S01]  /*00c0*/  ISETP.NE.AND P0, PT, R6, RZ, PT ;  /* 0x000000ff0600720c */ /* 0x000fe20003f05270 */
[----:B0-----:R-:W-:-:S06]  /*00d0*/  ULEA UR4, UR5, UR4, 0x18 ;  /* 0x0000000405047291 */ /* 0x001fcc000f8ec0ff */
[----:B------:R-:W-:-:S05]  /*00e0*/  LEA R5, R6, UR4, 0x2 ;  /* 0x0000000406057c11 */ /* 0x000fca000f8e10ff */
[----:B--2---:R0:W-:Y:S01]  /*00f0*/  STS [R5], R2 ;  /* 0x0000000205007388 */ /* 0x0041e20000000800 */
[----:B------:R-:W-:Y:S06]  /*0100*/  BAR.SYNC.DEFER_BLOCKING 0x0 ;  /* 0x0000000000007b1d */ /* 0x000fec0000010000 */
[----:B------:R-:W-:Y:S05]  /*0110*/  @!P1 BRA `(.L_x_4) ;  /* 0x00000000002c9947 */ /* 0x000fea0003800000 */
.L_x_5:
[----:B------:R-:W-:-:S04]  /*0120*/  SHF.R.U32.HI R7, RZ, 0x1, R0 ;  /* 0x00000001ff077819 */ /* 0x000fc80000011600 */
[----:B------:R-:W-:-:S13]  /*0130*/  ISETP.GE.U32.AND P1, PT, R6, R7, PT ;  /* 0x000000070600720c */ /* 0x000fda0003f26070 */
[----:B0-----:R-:W-:Y:S01]  /*0140*/  @!P1 IMAD R2, R7, 0x4, R5 ;  /* 0x0000000407029824 */ /* 0x001fe200078e0205 */
[----:B------:R-:W-:Y:S05]  /*0150*/  @!P1 LDS R3, [R5] ;  /* 0x0000000005039984 */ /* 0x000fea0000000800 */
[----:B------:R-:W0:Y:S02]  /*0160*/  @!P1 LDS R2, [R2] ;  /* 0x0000000002029984 */ /* 0x000e240000000800 */
[----:B0-----:R-:W-:-:S05]  /*0170*/  @!P1 IMAD.IADD R4, R2, 0x1, R3 ;  /* 0x0000000102049824 */ /* 0x001fca00078e0203 */
[----:B------:R1:W-:Y:S01]  /*0180*/  @!P1 STS [R5], R4 ;  /* 0x0000000405009388 */ /* 0x0003e20000000800 */
[----:B------:R-:W-:Y:S01]  /*0190*/  BAR.SYNC.DEFER_BLOCKING 0x0 ;  /* 0x0000000000007b1d */ /* 0x000fe20000010000 */
[----:B------:R-:W-:Y:S01]  /*01a0*/  ISETP.GT.U32.AND P1, PT, R0, 0x3, PT ;  /* 0x000000030000780c */ /* 0x000fe20003f24070 */
[----:B------:R-:W-:-:S12]  /*01b0*/  IMAD.MOV.U32 R0, RZ, RZ, R7 ;  /* 0x000000ffff007224 */ /* 0x000fd800078e0007 */
[----:B-1----:R-:W-:Y:S05]  /*01c0*/  @P1 BRA `(.L_x_5) ;  /* 0xfffffffc00d41947 */ /* 0x002fea000383ffff */
.L_x_4:
[----:B------:R-:W-:Y:S05]  /*01d0*/  @P0 EXIT ;  /* 0x000000000000094d */ /* 0x000fea0003800000 */
[----:B------:R-:W1:Y:S01]  /*01e0*/  S2UR UR5, SR_CgaCtaId ;  /* 0x00000000000579c3 */ /* 0x000e620000008800 */
[----:B------:R-:W-:-:S07]  /*01f0*/  UMOV UR4, 0x400 ;  /* 0x0000040000047882 */ /* 0x000fce0000000000 */
[----:B0-----:R-:W0:Y:S01]  /*0200*/  LDC.64 R2, c[0x0][0x388] ;  /* 0x0000e200ff027b82 */ /* 0x001e220000000a00 */
[----:B-1----:R-:W-:-:S09]  /*0210*/  ULEA UR4, UR5, UR4, 0x18 ;  /* 0x0000000405047291 */ /* 0x002fd2000f8ec0ff */
[----:B------:R-:W0:Y:S04]  /*0220*/  LDS R5, [UR4] ;  /* 0x00000004ff057984 */ /* 0x000e280008000800 */
[----:B0-----:R-:W-:Y:S01]  /*0230*/  REDG.E.ADD.STRONG.GPU desc[UR6][R2.64], R5 ;  /* 0x000000050200798e */ /* 0x001fe2000c12e106 */
[----:B------:R-:W-:Y:S05]  /*0240*/  EXIT ;  /* 0x000000000000794d */ /* 0x000fea0003800000 */
.L_x_6:
        /* <DEDUP_REMOVED lines=11> */
.L_x_15:


//--------------------- .text._Z7reduce1PiS_i     --------------------------
	.section	.text._Z7reduce1PiS_i,"ax",@progbits
	.align	128
        .global         _Z7reduce1PiS_i
        .type           _Z7reduce1PiS_i,@function
        .size           _Z7reduce1PiS_i,(.L_x_16 - _Z7reduce1PiS_i)
        .other          _Z7reduce1PiS_i,@"STO_CUDA_ENTRY STV_DEFAULT"
_Z7reduce1PiS_i:
.text._Z7reduce1PiS_i:
        /* <DEDUP_REMOVED lines=18> */
[----:B------:R-:W-:-:S05]  /*0120*/  UMOV UR5, 0x1 ;  /* 0x0000000100057882 */ /* 0x000fca0000000000 */
.L_x_8:
[----:B------:R-:W-:-:S06]  /*0130*/  USHF.L.U32 UR6, UR5, 0x1, URZ ;  /* 0x0000000105067899 */ /* 0x000fcc00080006ff */
[----:B0-----:R-:W-:-:S05]  /*0140*/  IMAD R2, R4, UR6, RZ ;  /* 0x0000000604027c24 */ /* 0x001fca000f8e02ff */
[----:B------:R-:W-:-:S13]  /*0150*/  ISETP.GE.U32.AND P1, PT, R2, R7, PT ;  /* 0x000000070200720c */ /* 0x000fda0003f26070 */
[C---:B------:R-:W-:Y:S01]  /*0160*/  @!P1 VIADD R0, R2.reuse, UR5 ;  /* 0x0000000502009c36 */ /* 0x040fe20008000000 */
[----:B------:R-:W-:Y:S01]  /*0170*/  @!P1 LEA R2, R2, UR4, 0x2 ;  /* 0x0000000402029c11 */ /* 0x000fe2000f8e10ff */
[----:B------:R-:W-:-:S03]  /*0180*/  UMOV UR5, UR6 ;  /* 0x0000000600057c82 */ /* 0x000fc60008000000 */
[----:B------:R-:W-:Y:S01]  /*0190*/  @!P1 LEA R0, R0, UR4, 0x2 ;  /* 0x0000000400009c11 */ /* 0x000fe2000f8e10ff */
[----:B------:R-:W-:Y:S05]  /*01a0*/  @!P1 LDS R3, [R2] ;  /* 0x0000000002039984 */ /* 0x000fea0000000800 */
[----:B------:R-:W0:Y:S02]  /*01b0*/  @!P1 LDS R0, [R0] ;  /* 0x0000000000009984 */ /* 0x000e240000000800 */
[----:B0-----:R-:W-:-:S05]  /*01c0*/  @!P1 IMAD.IADD R3, R0, 0x1, R3 ;  /* 0x0000000100039824 */ /* 0x001fca00078e0203 */
[----:B------:R1:W-:Y:S01]  /*01d0*/  @!P1 STS [R2], R3 ;  /* 0x0000000302009388 */ /* 0x0003e20000000800 */
[----:B------:R-:W-:Y:S01]  /*01e0*/  BAR.SYNC.DEFER_BLOCKING 0x0 ;  /* 0x0000000000007b1d */ /* 0x000fe20000010000 */
[----:B------:R-:W-:-:S13]  /*01f0*/  ISETP.LE.U32.AND P1, PT, R7, UR6, PT ;  /* 0x0000000607007c0c */ /* 0x000fda000bf23070 */
[----:B-1----:R-:W-:Y:S05]  /*0200*/  @!P1 BRA `(.L_x_8) ;  /* 0xfffffffc00c89947 */ /* 0x002fea000383ffff */
.L_x_7:
        /* <DEDUP_REMOVED lines=8> */
.L_x_9:
        /* <DEDUP_REMOVED lines=15> */
.L_x_16:


//--------------------- .text._Z7reduce0PiS_i     --------------------------
	.section	.text._Z7reduce0PiS_i,"ax",@progbits
	.align	128
        .global         _Z7reduce0PiS_i
        .type           _Z7reduce0PiS_i,@function
        .size           _Z7reduce0PiS_i,(.L_x_17 - _Z7reduce0PiS_i)
        .other          _Z7reduce0PiS_i,@"STO_CUDA_ENTRY STV_DEFAULT"
_Z7reduce0PiS_i:
.text._Z7reduce0PiS_i:
        /* <DEDUP_REMOVED lines=18> */
[----:B------:R-:W-:-:S07]  /*0120*/  IMAD.MOV.U32 R0, RZ, RZ, 0x1 ;  /* 0x00000001ff007424 */ /* 0x000fce00078e00ff */
.L_x_11:
[----:B------:R-:W-:-:S05]  /*0130*/  IMAD.SHL.U32 R9, R0, 0x2, RZ ;  /* 0x0000000200097824 */ /* 0x000fca00078e00ff */
[----:B0-----:R-:W-:-:S04]  /*0140*/  IADD3 R2, PT, PT, R9, -0x1, RZ ;  /* 0xffffffff09027810 */ /* 0x001fc80007ffe0ff */
[----:B------:R-:W-:-:S13]  /*0150*/  LOP3.LUT P1, RZ, R2, R7, RZ, 0xc0, !PT ;  /* 0x0000000702ff7212 */ /* 0x000fda000782c0ff */
[----:B------:R-:W-:Y:S01]  /*0160*/  @!P1 IMAD R2, R0, 0x4, R5 ;  /* 0x0000000400029824 */ /* 0x000fe200078e0205 */
[----:B------:R-:W-:Y:S01]  /*0170*/  @!P1 LDS R3, [R5] ;  /* 0x0000000005039984 */ /* 0x000fe20000000800 */
[----:B------:R-:W-:-:S04]  /*0180*/  IMAD.MOV.U32 R0, RZ, RZ, R9 ;  /* 0x000000ffff007224 */ /* 0x000fc800078e0009 */
[----:B------:R-:W0:Y:S02]  /*0190*/  @!P1 LDS R2, [R2] ;  /* 0x0000000002029984 */ /* 0x000e240000000800 */
[----:B0-----:R-:W-:-:S05]  /*01a0*/  @!P1 IADD3 R4, PT, PT, R2, R3, RZ ;  /* 0x0000000302049210 */ /* 0x001fca0007ffe0ff */
[----:B------:R1:W-:Y:S01]  /*01b0*/  @!P1 STS [R5], R4 ;  /* 0x0000000405009388 */ /* 0x0003e20000000800 */
[----:B------:R-:W-:Y:S01]  /*01c0*/  BAR.SYNC.DEFER_BLOCKING 0x0 ;  /* 0x0000000000007b1d */ /* 0x000fe20000010000 */
[----:B------:R-:W-:-:S13]  /*01d0*/  ISETP.GE.U32.AND P1, PT, R9, R6, PT ;  /* 0x000000060900720c */ /* 0x000fda0003f26070 */
[----:B-1----:R-:W-:Y:S05]  /*01e0*/  @!P1 BRA `(.L_x_11) ;  /* 0xfffffffc00d09947 */ /* 0x002fea000383ffff */
.L_x_10:
        /* <DEDUP_REMOVED lines=8> */
.L_x_12:
        /* <DEDUP_REMOVED lines=9> */
.L_x_17:


//--------------------- .nv.shared._ZN3cub18CUB_300001_SM_10006detail11EmptyKernelIvEEvv --------------------------
	.section	.nv.shared._ZN3cub18CUB_300001_SM_10006detail11EmptyKernelIvEEvv,"aw",@nobits
	.sectionflags	@""
	.align	16
	.zero		1024


//--------------------- .nv.shared.reserved.0     --------------------------
	.section	.nv.shared.reserved.0,"aw",@nobits
	.weak		__nv_reservedSMEM_offset_0_alias
	.size		__nv_reservedSMEM_offset_0_alias, 0, 64
	.other		__nv_reservedSMEM_offset_0_alias,@"STO_CUDA_RESERVED_SHARED STV_DEFAULT"
__nv_reservedSMEM_offset_0_alias:
	.zero		0
	.zero		64


//--------------------- .nv.global                --------------------------
	.section	.nv.global,"aw",@nobits
.nv.global:
	.type		_ZN34_INTERNAL_7cb01ab0_4_k_cu_932465c36thrust24THRUST_300001_SM_1000_NS3seqE,@object
	.size		_ZN34_INTERNAL_7cb01ab0_4_k_cu_932465c36thrust24THRUST_300001_SM_1000_NS3seqE,(_ZN34_INTERNAL_7cb01ab0_4_k_cu_932465c34cuda3std3__48in_placeE - _ZN34_INTERNAL_7cb01ab0_4_k_cu_932465c36thrust24THRUST_300001_SM_1000_NS3seqE)
_ZN34_INTERNAL_7cb01ab0_4_k_cu_932465c36thrust24THRUST_300001_SM_1000_NS3seqE:
	.zero		1
	.type		_ZN34_INTERNAL_7cb01ab0_4_k_cu_932465c34cuda3std3__48in_placeE,@object
	.size		_ZN34_INTERNAL_7cb01ab0_4_k_cu_932465c34cuda3std3__48in_placeE,(_ZN34_INTERNAL_7cb01ab0_4_k_cu_932465c34cuda3std6ranges3__45__cpo4sizeE - _ZN34_INTERNAL_7cb01ab0_4_k_cu_932465c34cuda3std3__48in_placeE)
_ZN34_INTERNAL_7cb01ab0_4_k_cu_932465c34cuda3std3__48in_placeE:
	.zero		1
	.type		_ZN34_INTERNAL_7cb01ab0_4_k_cu_932465c34cuda3std6ranges3__45__cpo4sizeE,@object
	.size		_ZN34_INTERNAL_7cb01ab0_4_k_cu_932465c34cuda3std6ranges3__45__cpo4sizeE,(_ZN34_INTERNAL_7cb01ab0_4_k_cu_932465c36thrust24THRUST_300001_SM_1000_NS12placeholders2_3E - _ZN34_INTERNAL_7cb01ab0_4_k_cu_932465c34cuda3std6ranges3__45__cpo4sizeE)
_ZN34_INTERNAL_7cb01ab0_4_k_cu_932465c34cuda3std6ranges3__45__cpo4sizeE:
	.zero		1
	.type		_ZN34_INTERNAL_7cb01ab0_4_k_cu_932465c36thrust24THRUST_300001_SM_1000_NS12placeholders2_3E,@object
	.size		_ZN34_INTERNAL_7cb01ab0_4_k_cu_932465c36thrust24THRUST_300001_SM_1000_NS12placeholders2_3E,(_ZN34_INTERNAL_7cb01ab0_4_k_cu_932465c34cuda3std3__45__cpo6cbeginE - _ZN34_INTERNAL_7cb01ab0_4_k_cu_932465c36thrust24THRUST_300001_SM_1000_NS12placeholders2_3E)
_ZN34_INTERNAL_7cb01ab0_4_k_cu_932465c36thrust24THRUST_300001_SM_1000_NS12placeholders2_3E:
	.zero		1
	.type		_ZN34_INTERNAL_7cb01ab0_4_k_cu_932465c34cuda3std3__45__cpo6cbeginE,@object
	.size		_ZN34_INTERNAL_7cb01ab0_4_k_cu_932465c34cuda3std3__45__cpo6cbeginE,(_ZN34_INTERNAL_7cb01ab0_4_k_cu_932465c34cuda3std6ranges3__45__cpo6cbeginE - _ZN34_INTERNAL_7cb01ab0_4_k_cu_932465c34cuda3std3__45__cpo6cbeginE)
_ZN34_INTERNAL_7cb01ab0_4_k_cu_932465c34cuda3std3__45__cpo6cbeginE:
	.zero		1
	.type		_ZN34_INTERNAL_7cb01ab0_4_k_cu_932465c34cuda3std6ranges3__45__cpo6cbeginE,@object
	.size		_ZN34_INTERNAL_7cb01ab0_4_k_cu_932465c34cuda3std6ranges3__45__cpo6cbeginE,(_ZN34_INTERNAL_7cb01ab0_4_k_cu_932465c36thrust24THRUST_300001_SM_1000_NS12placeholders2_7E - _ZN34_INTERNAL_7cb01ab0_4_k_cu_932465c34cuda3std6ranges3__45__cpo6cbeginE)
_ZN34_INTERNAL_7cb01ab0_4_k_cu_932465c34cuda3std6ranges3__45__cpo6cbeginE:
	.zero		1
	.type		_ZN34_INTERNAL_7cb01ab0_4_k_cu_932465c36thrust24THRUST_300001_SM_1000_NS12placeholders2_7E,@object
	.size		_ZN34_INTERNAL_7cb01ab0_4_k_cu_932465c36thrust24THRUST_300001_SM_1000_NS12placeholders2_7E,(_ZN34_INTERNAL_7cb01ab0_4_k_cu_932465c34cuda3std3__45__cpo7crbeginE - _ZN34_INTERNAL_7cb01ab0_4_k_cu_932465c36thrust24THRUST_300001_SM_1000_NS12placeholders2_7E)
_ZN34_INTERNAL_7cb01ab0_4_k_cu_932465c36thrust24THRUST_300001_SM_1000_NS12placeholders2_7E:
	.zero		1
	.type		_ZN34_INTERNAL_7cb01ab0_4_k_cu_932465c34cuda3std3__45__cpo7crbeginE,@object
	.size		_ZN34_INTERNAL_7cb01ab0_4_k_cu_932465c34cuda3std3__45__cpo7crbeginE,(_ZN34_INTERNAL_7cb01ab0_4_k_cu_932465c34cuda3std6ranges3__45__cpo4nextE - _ZN34_INTERNAL_7cb01ab0_4_k_cu_932465c34cuda3std3__45__cpo7crbeginE)
_ZN34_INTERNAL_7cb01ab0_4_k_cu_932465c34cuda3std3__45__cpo7crbeginE:
	.zero		1
	.type		_ZN34_INTERNAL_7cb01ab0_4_k_cu_932465c34cuda3std6ranges3__45__cpo4nextE,@object
	.size		_ZN34_INTERNAL_7cb01ab0_4_k_cu_932465c34cuda3std6ranges3__45__cpo4nextE,(_ZN34_INTERNAL_7cb01ab0_4_k_cu_932465c34cuda3std6ranges3__45__cpo4swapE - _ZN34_INTERNAL_7cb01ab0_4_k_cu_932465c34cuda3std6ranges3__45__cpo4nextE)
_ZN34_INTERNAL_7cb01ab0_4_k_cu_932465c34cuda3std6ranges3__45__cpo4nextE:
	.zero		1
	.type		_ZN34_INTERNAL_7cb01ab0_4_k_cu_932465c34cuda3std6ranges3__45__cpo4swapE,@object
	.size		_ZN34_INTERNAL_7cb01ab0_4_k_cu_932465c34cuda3std6ranges3__45__cpo4swapE,(_ZN34_INTERNAL_7cb01ab0_4_k_cu_932465c36thrust24THRUST_300001_SM_1000_NS8cuda_cub10par_nosyncE - _ZN34_INTERNAL_7cb01ab0_4_k_cu_932465c34cuda3std6ranges3__45__cpo4swapE)
_ZN34_INTERNAL_7cb01ab0_4_k_cu_932465c34cuda3std6ranges3__45__cpo4swapE:
	.zero		1
	.type		_ZN34_INTERNAL_7cb01ab0_4_k_cu_932465c36thrust24THRUST_300001_SM_1000_NS8cuda_cub10par_nosyncE,@object
	.size		_ZN34_INTERNAL_7cb01ab0_4_k_cu_932465c36thrust24THRUST_300001_SM_1000_NS8cuda_cub10par_nosyncE,(_ZN34_INTERNAL_7cb01ab0_4_k_cu_932465c36thrust24THRUST_300001_SM_1000_NS12placeholders2_9E - _ZN34_INTERNAL_7cb01ab0_4_k_cu_932465c36thrust24THRUST_300001_SM_1000_NS8cuda_cub10par_nosyncE)
_ZN34_INTERNAL_7cb01ab0_4_k_cu_932465c36thrust24THRUST_300001_SM_1000_NS8cuda_cub10par_nosyncE:
	.zero		1
	.type		_ZN34_INTERNAL_7cb01ab0_4_k_cu_932465c36thrust24THRUST_300001_SM_1000_NS12placeholders2_9E,@object
	.size		_ZN34_INTERNAL_7cb01ab0_4_k_cu_932465c36thrust24THRUST_300001_SM_1000_NS12placeholders2_9E,(_ZN34_INTERNAL_7cb01ab0_4_k_cu_932465c34cuda3std3__436_GLOBAL__N__7cb01ab0_4_k_cu_932465c36ignoreE - _ZN34_INTERNAL_7cb01ab0_4_k_cu_932465c36thrust24THRUST_300001_SM_1000_NS12placeholders2_9E)
_ZN34_INTERNAL_7cb01ab0_4_k_cu_932465c36thrust24THRUST_300001_SM_1000_NS12placeholders2_9E:
	.zero		1
	.type		_ZN34_INTERNAL_7cb01ab0_4_k_cu_932465c34cuda3std3__436_GLOBAL__N__7cb01ab0_4_k_cu_932465c36ignoreE,@object
	.size		_ZN34_INTERNAL_7cb01ab0_4_k_cu_932465c34cuda3std3__436_GLOBAL__N__7cb01ab0_4_k_cu_932465c36ignoreE,(_ZN34_INTERNAL_7cb01ab0_4_k_cu_932465c34cuda3std6ranges3__45__cpo4dataE - _ZN34_INTERNAL_7cb01ab0_4_k_cu_932465c34cuda3std3__436_GLOBAL__N__7cb01ab0_4_k_cu_932465c36ignoreE)
_ZN34_INTERNAL_7cb01ab0_4_k_cu_932465c34cuda3std3__436_GLOBAL__N__7cb01ab0_4_k_cu_932465c36ignoreE:
	.zero		1
	.type		_ZN34_INTERNAL_7cb01ab0_4_k_cu_932465c34cuda3std6ranges3__45__cpo4dataE,@object
	.size		_ZN34_INTERNAL_7cb01ab0_4_k_cu_932465c34cuda3std6ranges3__45__cpo4dataE,(_ZN34_INTERNAL_7cb01ab0_4_k_cu_932465c36thrust24THRUST_300001_SM_1000_NS12placeholders2_1E - _ZN34_INTERNAL_7cb01ab0_4_k_cu_932465c34cuda3std6ranges3__45__cpo4dataE)
_ZN34_INTERNAL_7cb01ab0_4_k_cu_932465c34cuda3std6ranges3__45__cpo4dataE:
	.zero		1
	.type		_ZN34_INTERNAL_7cb01ab0_4_k_cu_932465c36thrust24THRUST_300001_SM_1000_NS12placeholders2_1E,@object
	.size		_ZN34_INTERNAL_7cb01ab0_4_k_cu_932465c36thrust24THRUST_300001_SM_1000_NS12placeholders2_1E,(_ZN34_INTERNAL_7cb01ab0_4_k_cu_932465c34cuda3std3__45__cpo5beginE - _ZN34_INTERNAL_7cb01ab0_4_k_cu_932465c36thrust24THRUST_300001_SM_1000_NS12placeholders2_1E)
_ZN34_INTERNAL_7cb01ab0_4_k_cu_932465c36thrust24THRUST_300001_SM_1000_NS12placeholders2_1E:
	.zero		1
	.type		_ZN34_INTERNAL_7cb01ab0_4_k_cu_932465c34cuda3std3__45__cpo5beginE,@object
	.size		_ZN34_INTERNAL_7cb01ab0_4_k_cu_932465c34cuda3std3__45__cpo5beginE,(_ZN34_INTERNAL_7cb01ab0_4_k_cu_932465c34cuda3std6ranges3__45__cpo5beginE - _ZN34_INTERNAL_7cb01ab0_4_k_cu_932465c34cuda3std3__45__cpo5beginE)
_ZN34_INTERNAL_7cb01ab0_4_k_cu_932465c34cuda3std3__45__cpo5beginE:
	.zero		1
	.type		_ZN34_INTERNAL_7cb01ab0_4_k_cu_932465c34cuda3std6ranges3__45__cpo5beginE,@object
	.size		_ZN34_INTERNAL_7cb01ab0_4_k_cu_932465c34cuda3std6ranges3__45__cpo5beginE,(_ZN34_INTERNAL_7cb01ab0_4_k_cu_932465c36thrust24THRUST_300001_SM_1000_NS12placeholders2_5E - _ZN34_INTERNAL_7cb01ab0_4_k_cu_932465c34cuda3std6ranges3__45__cpo5beginE)
_ZN34_INTERNAL_7cb01ab0_4_k_cu_932465c34cuda3std6ranges3__45__cpo5beginE:
	.zero		1
	.type		_ZN34_INTERNAL_7cb01ab0_4_k_cu_932465c36thrust24THRUST_300001_SM_1000_NS12placeholders2_5E,@object
	.size		_ZN34_INTERNAL_7cb01ab0_4_k_cu_932465c36thrust24THRUST_300001_SM_1000_NS12placeholders2_5E,(_ZN34_INTERNAL_7cb01ab0_4_k_cu_932465c34cuda3std3__45__cpo6rbeginE - _ZN34_INTERNAL_7cb01ab0_4_k_cu_932465c36thrust24THRUST_300001_SM_1000_NS12placeholders2_5E)
_ZN34_INTERNAL_7cb01ab0_4_k_cu_932465c36thrust24THRUST_300001_SM_1000_NS12placeholders2_5E:
	.zero		1
	.type		_ZN34_INTERNAL_7cb01ab0_4_k_cu_932465c34cuda3std3__45__cpo6rbeginE,@object
	.size		_ZN34_INTERNAL_7cb01ab0_4_k_cu_932465c34cuda3std3__45__cpo6rbeginE,(_ZN34_INTERNAL_7cb01ab0_4_k_cu_932465c34cuda3std6ranges3__45__cpo7advanceE - _ZN34_INTERNAL_7cb01ab0_4_k_cu_932465c34cuda3std3__45__cpo6rbeginE)
_ZN34_INTERNAL_7cb01ab0_4_k_cu_932465c34cuda3std3__45__cpo6rbeginE:
	.zero		1
	.type		_ZN34_INTERNAL_7cb01ab0_4_k_cu_932465c34cuda3std6ranges3__45__cpo7advanceE,@object
	.size		_ZN34_INTERNAL_7cb01ab0_4_k_cu_932465c34cuda3std6ranges3__45__cpo7advanceE,(_ZN34_INTERNAL_7cb01ab0_4_k_cu_932465c34cuda3std3__47nulloptE - _ZN34_INTERNAL_7cb01ab0_4_k_cu_932465c34cuda3std6ranges3__45__cpo7advanceE)
_ZN34_INTERNAL_7cb01ab0_4_k_cu_932465c34cuda3std6ranges3__45__cpo7advanceE:
	.zero		1
	.type		_ZN34_INTERNAL_7cb01ab0_4_k_cu_932465c34cuda3std3__47nulloptE,@object
	.size		_ZN34_INTERNAL_7cb01ab0_4_k_cu_932465c34cuda3std3__47nulloptE,(_ZN34_INTERNAL_7cb01ab0_4_k_cu_932465c34cuda3std6ranges3__45__cpo8distanceE - _ZN34_INTERNAL_7cb01ab0_4_k_cu_932465c34cuda3std3__47nulloptE)
_ZN34_INTERNAL_7cb01ab0_4_k_cu_932465c34cuda3std3__47nulloptE:
	.zero		1
	.type		_ZN34_INTERNAL_7cb01ab0_4_k_cu_932465c34cuda3std6ranges3__45__cpo8distanceE,@object
	.size		_ZN34_INTERNAL_7cb01ab0_4_k_cu_932465c34cuda3std6ranges3__45__cpo8distanceE,(_ZN34_INTERNAL_7cb01ab0_4_k_cu_932465c36thrust24THRUST_300001_SM_1000_NS12placeholders3_10E - _ZN34_INTERNAL_7cb01ab0_4_k_cu_932465c34cuda3std6ranges3__45__cpo8distanceE)
_ZN34_INTERNAL_7cb01ab0_4_k_cu_932465c34cuda3std6ranges3__45__cpo8distanceE:
	.zero		1
	.type		_ZN34_INTERNAL_7cb01ab0_4_k_cu_932465c36thrust24THRUST_300001_SM_1000_NS12placeholders3_10E,@object
	.size		_ZN34_INTERNAL_7cb01ab0_4_k_cu_932465c36thrust24THRUST_300001_SM_1000_NS12placeholders3_10E,(_ZN34_INTERNAL_7cb01ab0_4_k_cu_932465c34cuda3std3__419piecewise_constructE - _ZN34_INTERNAL_7cb01ab0_4_k_cu_932465c36thrust24THRUST_300001_SM_1000_NS12placeholders3_10E)
_ZN34_INTERNAL_7cb01ab0_4_k_cu_932465c36thrust24THRUST_300001_SM_1000_NS12placeholders3_10E:
	.zero		1
	.type		_ZN34_INTERNAL_7cb01ab0_4_k_cu_932465c34cuda3std3__419piecewise_constructE,@object
	.size		_ZN34_INTERNAL_7cb01ab0_4_k_cu_932465c34cuda3std3__419piecewise_constructE,(_ZN34_INTERNAL_7cb01ab0_4_k_cu_932465c34cuda3std6ranges3__45__cpo5cdataE - _ZN34_INTERNAL_7cb01ab0_4_k_cu_932465c34cuda3std3__419piecewise_constructE)
_ZN34_INTERNAL_7cb01ab0_4_k_cu_932465c34cuda3std3__419piecewise_constructE:
	.zero		1
	.type		_ZN34_INTERNAL_7cb01ab0_4_k_cu_932465c34cuda3std6ranges3__45__cpo5cdataE,@object
	.size		_ZN34_INTERNAL_7cb01ab0_4_k_cu_932465c34cuda3std6ranges3__45__cpo5cdataE,(_ZN34_INTERNAL_7cb01ab0_4_k_cu_932465c36thrust24THRUST_300001_SM_1000_NS12placeholders2_2E - _ZN34_INTERNAL_7cb01ab0_4_k_cu_932465c34cuda3std6ranges3__45__cpo5cdataE)
_ZN34_INTERNAL_7cb01ab0_4_k_cu_932465c34cuda3std6ranges3__45__cpo5cdataE:
	.zero		1
	.type		_ZN34_INTERNAL_7cb01ab0_4_k_cu_932465c36thrust24THRUST_300001_SM_1000_NS12placeholders2_2E,@object
	.size		_ZN34_INTERNAL_7cb01ab0_4_k_cu_932465c36thrust24THRUST_300001_SM_1000_NS12placeholders2_2E,(_ZN34_INTERNAL_7cb01ab0_4_k_cu_932465c34cuda3std3__45__cpo3endE - _ZN34_INTERNAL_7cb01ab0_4_k_cu_932465c36thrust24THRUST_300001_SM_1000_NS12placeholders2_2E)
_ZN34_INTERNAL_7cb01ab0_4_k_cu_932465c36thrust24THRUST_300001_SM_1000_NS12placeholders2_2E:
	.zero		1
	.type		_ZN34_INTERNAL_7cb01ab0_4_k_cu_932465c34cuda3std3__45__cpo3endE,@object
	.size		_ZN34_INTERNAL_7cb01ab0_4_k_cu_932465c34cuda3std3__45__cpo3endE,(_ZN34_INTERNAL_7cb01ab0_4_k_cu_932465c34cuda3std6ranges3__45__cpo3endE - _ZN34_INTERNAL_7cb01ab0_4_k_cu_932465c34cuda3std3__45__cpo3endE)
_ZN34_INTERNAL_7cb01ab0_4_k_cu_932465c34cuda3std3__45__cpo3endE:
	.zero		1
	.type		_ZN34_INTERNAL_7cb01ab0_4_k_cu_932465c34cuda3std6ranges3__45__cpo3endE,@object
	.size		_ZN34_INTERNAL_7cb01ab0_4_k_cu_932465c34cuda3std6ranges3__45__cpo3endE,(_ZN34_INTERNAL_7cb01ab0_4_k_cu_932465c36thrust24THRUST_300001_SM_1000_NS12placeholders2_6E - _ZN34_INTERNAL_7cb01ab0_4_k_cu_932465c34cuda3std6ranges3__45__cpo3endE)
_ZN34_INTERNAL_7cb01ab0_4_k_cu_932465c34cuda3std6ranges3__45__cpo3endE:
	.zero		1
	.type		_ZN34_INTERNAL_7cb01ab0_4_k_cu_932465c36thrust24THRUST_300001_SM_1000_NS12placeholders2_6E,@object
	.size		_ZN34_INTERNAL_7cb01ab0_4_k_cu_932465c36thrust24THRUST_300001_SM_1000_NS12placeholders2_6E,(_ZN34_INTERNAL_7cb01ab0_4_k_cu_932465c34cuda3std3__45__cpo4rendE - _ZN34_INTERNAL_7cb01ab0_4_k_cu_932465c36thrust24THRUST_300001_SM_1000_NS12placeholders2_6E)
_ZN34_INTERNAL_7cb01ab0_4_k_cu_932465c36thrust24THRUST_300001_SM_1000_NS12placeholders2_6E:
	.zero		1
	.type		_ZN34_INTERNAL_7cb01ab0_4_k_cu_932465c34cuda3std3__45__cpo4rendE,@object
	.size		_ZN34_INTERNAL_7cb01ab0_4_k_cu_932465c34cuda3std3__45__cpo4rendE,(_ZN34_INTERNAL_7cb01ab0_4_k_cu_932465c34cuda3std6ranges3__45__cpo9iter_swapE - _ZN34_INTERNAL_7cb01ab0_4_k_cu_932465c34cuda3std3__45__cpo4rendE)
_ZN34_INTERNAL_7cb01ab0_4_k_cu_932465c34cuda3std3__45__cpo4rendE:
	.zero		1
	.type		_ZN34_INTERNAL_7cb01ab0_4_k_cu_932465c34cuda3std6ranges3__45__cpo9iter_swapE,@object
	.size		_ZN34_INTERNAL_7cb01ab0_4_k_cu_932465c34cuda3std6ranges3__45__cpo9iter_swapE,(_ZN34_INTERNAL_7cb01ab0_4_k_cu_932465c34cuda3std3__48unexpectE - _ZN34_INTERNAL_7cb01ab0_4_k_cu_932465c34cuda3std6ranges3__45__cpo9iter_swapE)
_ZN34_INTERNAL_7cb01ab0_4_k_cu_932465c34cuda3std6ranges3__45__cpo9iter_swapE:
	.zero		1
	.type		_ZN34_INTERNAL_7cb01ab0_4_k_cu_932465c34cuda3std3__48unexpectE,@object
	.size		_ZN34_INTERNAL_7cb01ab0_4_k_cu_932465c34cuda3std3__48unexpectE,(_ZN34_INTERNAL_7cb01ab0_4_k_cu_932465c36thrust24THRUST_300001_SM_1000_NS8cuda_cub3parE - _ZN34_INTERNAL_7cb01ab0_4_k_cu_932465c34cuda3std3__48unexpectE)
_ZN34_INTERNAL_7cb01ab0_4_k_cu_932465c34cuda3std3__48unexpectE:
	.zero		1
	.type		_ZN34_INTERNAL_7cb01ab0_4_k_cu_932465c36thrust24THRUST_300001_SM_1000_NS8cuda_cub3parE,@object
	.size		_ZN34_INTERNAL_7cb01ab0_4_k_cu_932465c36thrust24THRUST_300001_SM_1000_NS8cuda_cub3parE,(_ZN34_INTERNAL_7cb01ab0_4_k_cu_932465c36thrust24THRUST_300001_SM_1000_NS12placeholders2_4E - _ZN34_INTERNAL_7cb01ab0_4_k_cu_932465c36thrust24THRUST_300001_SM_1000_NS8cuda_cub3parE)
_ZN34_INTERNAL_7cb01ab0_4_k_cu_932465c36thrust24THRUST_300001_SM_1000_NS8cuda_cub3parE:
	.zero		1
	.type		_ZN34_INTERNAL_7cb01ab0_4_k_cu_932465c36thrust24THRUST_300001_SM_1000_NS12placeholders2_4E,@object
	.size		_ZN34_INTERNAL_7cb01ab0_4_k_cu_932465c36thrust24THRUST_300001_SM_1000_NS12placeholders2_4E,(_ZN34_INTERNAL_7cb01ab0_4_k_cu_932465c34cuda3std3__45__cpo4cendE - _ZN34_INTERNAL_7cb01ab0_4_k_cu_932465c36thrust24THRUST_300001_SM_1000_NS12placeholders2_4E)
_ZN34_INTERNAL_7cb01ab0_4_k_cu_932465c36thrust24THRUST_300001_SM_1000_NS12placeholders2_4E:
	.zero		1
	.type		_ZN34_INTERNAL_7cb01ab0_4_k_cu_932465c34cuda3std3__45__cpo4cendE,@object
	.size		_ZN34_INTERNAL_7cb01ab0_4_k_cu_932465c34cuda3std3__45__cpo4cendE,(_ZN34_INTERNAL_7cb01ab0_4_k_cu_932465c34cuda3std6ranges3__45__cpo4cendE - _ZN34_INTERNAL_7cb01ab0_4_k_cu_932465c34cuda3std3__45__cpo4cendE)
_ZN34_INTERNAL_7cb01ab0_4_k_cu_932465c34cuda3std3__45__cpo4cendE:
	.zero		1
	.type		_ZN34_INTERNAL_7cb01ab0_4_k_cu_932465c34cuda3std6ranges3__45__cpo4cendE,@object
	.size		_ZN34_INTERNAL_7cb01ab0_4_k_cu_932465c34cuda3std6ranges3__45__cpo4cendE,(_ZN34_INTERNAL_7cb01ab0_4_k_cu_932465c34cuda3std3__420unreachable_sentinelE - _ZN34_INTERNAL_7cb01ab0_4_k_cu_932465c34cuda3std6ranges3__45__cpo4cendE)
_ZN34_INTERNAL_7cb01ab0_4_k_cu_932465c34cuda3std6ranges3__45__cpo4cendE:
	.zero		1
	.type		_ZN34_INTERNAL_7cb01ab0_4_k_cu_932465c34cuda3std3__420unreachable_sentinelE,@object
	.size		_ZN34_INTERNAL_7cb01ab0_4_k_cu_932465c34cuda3std3__420unreachable_sentinelE,(_ZN34_INTERNAL_7cb01ab0_4_k_cu_932465c34cuda3std6ranges3__45__cpo5ssizeE - _ZN34_INTERNAL_7cb01ab0_4_k_cu_932465c34cuda3std3__420unreachable_sentinelE)
_ZN34_INTERNAL_7cb01ab0_4_k_cu_932465c34cuda3std3__420unreachable_sentinelE:
	.zero		1
	.type		_ZN34_INTERNAL_7cb01ab0_4_k_cu_932465c34cuda3std6ranges3__45__cpo5ssizeE,@object
	.size		_ZN34_INTERNAL_7cb01ab0_4_k_cu_932465c34cuda3std6ranges3__45__cpo5ssizeE,(_ZN34_INTERNAL_7cb01ab0_4_k_cu_932465c36thrust24THRUST_300001_SM_1000_NS12placeholders2_8E - _ZN34_INTERNAL_7cb01ab0_4_k_cu_932465c34cuda3std6ranges3__45__cpo5ssizeE)
_ZN34_INTERNAL_7cb01ab0_4_k_cu_932465c34cuda3std6ranges3__45__cpo5ssizeE:
	.zero		1
	.type		_ZN34_INTERNAL_7cb01ab0_4_k_cu_932465c36thrust24THRUST_300001_SM_1000_NS12placeholders2_8E,@object
	.size		_ZN34_INTERNAL_7cb01ab0_4_k_cu_932465c36thrust24THRUST_300001_SM_1000_NS12placeholders2_8E,(_ZN34_INTERNAL_7cb01ab0_4_k_cu_932465c34cuda3std3__45__cpo5crendE - _ZN34_INTERNAL_7cb01ab0_4_k_cu_932465c36thrust24THRUST_300001_SM_1000_NS12placeholders2_8E)
_ZN34_INTERNAL_7cb01ab0_4_k_cu_932465c36thrust24THRUST_300001_SM_1000_NS12placeholders2_8E:
	.zero		1
	.type		_ZN34_INTERNAL_7cb01ab0_4_k_cu_932465c34cuda3std3__45__cpo5crendE,@object
	.size		_ZN34_INTERNAL_7cb01ab0_4_k_cu_932465c34cuda3std3__45__cpo5crendE,(_ZN34_INTERNAL_7cb01ab0_4_k_cu_932465c34cuda3std6ranges3__45__cpo4prevE - _ZN34_INTERNAL_7cb01ab0_4_k_cu_932465c34cuda3std3__45__cpo5crendE)
_ZN34_INTERNAL_7cb01ab0_4_k_cu_932465c34cuda3std3__45__cpo5crendE:
	.zero		1
	.type		_ZN34_INTERNAL_7cb01ab0_4_k_cu_932465c34cuda3std6ranges3__45__cpo4prevE,@object
	.size		_ZN34_INTERNAL_7cb01ab0_4_k_cu_932465c34cuda3std6ranges3__45__cpo4prevE,(_ZN34_INTERNAL_7cb01ab0_4_k_cu_932465c34cuda3std6ranges3__45__cpo9iter_moveE - _ZN34_INTERNAL_7cb01ab0_4_k_cu_932465c34cuda3std6ranges3__45__cpo4prevE)
_ZN34_INTERNAL_7cb01ab0_4_k_cu_932465c34cuda3std6ranges3__45__cpo4prevE:
	.zero		1
	.type		_ZN34_INTERNAL_7cb01ab0_4_k_cu_932465c34cuda3std6ranges3__45__cpo9iter_moveE,@object
	.size		_ZN34_INTERNAL_7cb01ab0_4_k_cu_932465c34cuda3std6ranges3__45__cpo9iter_moveE,(_ZN34_INTERNAL_7cb01ab0_4_k_cu_932465c36thrust24THRUST_300001_SM_1000_NS6system6detail10sequential3seqE - _ZN34_INTERNAL_7cb01ab0_4_k_cu_932465c34cuda3std6ranges3__45__cpo9iter_moveE)
_ZN34_INTERNAL_7cb01ab0_4_k_cu_932465c34cuda3std6ranges3__45__cpo9iter_moveE:
	.zero		1
	.type		_ZN34_INTERNAL_7cb01ab0_4_k_cu_932465c36thrust24THRUST_300001_SM_1000_NS6system6detail10sequential3seqE,@object
	.size		_ZN34_INTERNAL_7cb01ab0_4_k_cu_932465c36thrust24THRUST_300001_SM_1000_NS6system6detail10sequential3seqE,(.L_31 - _ZN34_INTERNAL_7cb01ab0_4_k_cu_932465c36thrust24THRUST_300001_SM_1000_NS6system6detail10sequential3seqE)
_ZN34_INTERNAL_7cb01ab0_4_k_cu_932465c36thrust24THRUST_300001_SM_1000_NS6system6detail10sequential3seqE:
	.zero		1
.L_31:


//--------------------- .nv.shared._Z7reduce3PiS_i --------------------------
	.section	.nv.shared._Z7reduce3PiS_i,"aw",@nobits
	.sectionflags	@""
	.align	16
	.zero		1024


//--------------------- .nv.shared._Z7reduce2PiS_i --------------------------
	.section	.nv.shared._Z7reduce2PiS_i,"aw",@nobits
	.sectionflags	@""
	.align	16
	.zero		1024


//--------------------- .nv.shared._Z7reduce1PiS_i --------------------------
	.section	.nv.shared._Z7reduce1PiS_i,"aw",@nobits
	.sectionflags	@""
	.align	16
	.zero		1024


//--------------------- .nv.shared._Z7reduce0PiS_i --------------------------
	.section	.nv.shared._Z7reduce0PiS_i,"aw",@nobits
	.sectionflags	@""
	.align	16
	.zero		1024


//--------------------- .nv.constant0._ZN3cub18CUB_300001_SM_10006detail11EmptyKernelIvEEvv --------------------------
	.section	.nv.constant0._ZN3cub18CUB_300001_SM_10006detail11EmptyKernelIvEEvv,"a",@progbits
	.sectionflags	@""
	.align	4
.nv.constant0._ZN3cub18CUB_300001_SM_10006detail11EmptyKernelIvEEvv:
	.zero		896


//--------------------- .nv.constant0._Z7reduce3PiS_i --------------------------
	.section	.nv.constant0._Z7reduce3PiS_i,"a",@progbits
	.sectionflags	@""
	.align	4
.nv.constant0._Z7reduce3PiS_i:
	.zero		916


//--------------------- .nv.constant0._Z7reduce2PiS_i --------------------------
	.section	.nv.constant0._Z7reduce2PiS_i,"a",@progbits
	.sectionflags	@""
	.align	4
.nv.constant0._Z7reduce2PiS_i:
	.zero		916


//--------------------- .nv.constant0._Z7reduce1PiS_i --------------------------
	.section	.nv.constant0._Z7reduce1PiS_i,"a",@progbits
	.sectionflags	@""
	.align	4
.nv.constant0._Z7reduce1PiS_i:
	.zero		916


//--------------------- .nv.constant0._Z7reduce0PiS_i --------------------------
	.section	.nv.constant0._Z7reduce0PiS_i,"a",@progbits
	.sectionflags	@""
	.align	4
.nv.constant0._Z7reduce0PiS_i:
	.zero		916


//--------------------- SYMBOLS --------------------------

	.type		.nv.reservedSmem.offset0,@object
	.size		.nv.reservedSmem.offset0,0x4
	.type		.nv.reservedSmem.cap,@object
	.size		.nv.reservedSmem.cap,0x4
